	.headerflags	@"EF_CUDA_TEXMODE_UNIFIED EF_CUDA_64BIT_ADDRESS EF_CUDA_ACCELERATORS EF_CUDA_SM90 EF_CUDA_VIRTUAL_SM(EF_CUDA_SM90)"
	.elftype	@"ET_EXEC"


//--------------------- .nv.info                  --------------------------
	.section	.nv.info,"",@"SHT_CUDA_INFO"
	.align	4


	//----- nvinfo : EIATTR_REGCOUNT
	.align		4
        /*0000*/ 	.byte	0x04, 0x2f
        /*0002*/ 	.short	(.L_1 - .L_0)
	.align		4
.L_0:
        /*0004*/ 	.word	index@(chunk_scaled_dot_kkt_fwd_kernel)
        /*0008*/ 	.word	0x00000076


	//----- nvinfo : EIATTR_FRAME_SIZE
	.align		4
.L_1:
        /*000c*/ 	.byte	0x04, 0x11
        /*000e*/ 	.short	(.L_3 - .L_2)
	.align		4
.L_2:
        /*0010*/ 	.word	index@(chunk_scaled_dot_kkt_fwd_kernel)
        /*0014*/ 	.word	0x00000000


	//----- nvinfo : EIATTR_MIN_STACK_SIZE
	.align		4
.L_3:
        /*0018*/ 	.byte	0x04, 0x12
        /*001a*/ 	.short	(.L_5 - .L_4)
	.align		4
.L_4:
        /*001c*/ 	.word	index@(chunk_scaled_dot_kkt_fwd_kernel)
        /*0020*/ 	.word	0x00000000
.L_5:


//--------------------- .nv.info.chunk_scaled_dot_kkt_fwd_kernel --------------------------
	.section	.nv.info.chunk_scaled_dot_kkt_fwd_kernel,"",@"SHT_CUDA_INFO"
	.sectionflags	@""
	.align	4


	//----- nvinfo : EIATTR_CUDA_API_VERSION
	.align		4
        /*0000*/ 	.byte	0x04, 0x37
        /*0002*/ 	.short	(.L_7 - .L_6)
.L_6:
        /*0004*/ 	.word	0x00000080


	//----- nvinfo : EIATTR_KPARAM_INFO
	.align		4
.L_7:
        /*0008*/ 	.byte	0x04, 0x17
        /*000a*/ 	.short	(.L_9 - .L_8)
.L_8:
        /*000c*/ 	.word	0x00000000
        /*0010*/ 	.short	0x0005
        /*0012*/ 	.short	0x0028
        /*0014*/ 	.byte	0x00, 0xf4, 0x21, 0x00


	//----- nvinfo : EIATTR_KPARAM_INFO
	.align		4
.L_9:
        /*0018*/ 	.byte	0x04, 0x17
        /*001a*/ 	.short	(.L_11 - .L_10)
.L_10:
        /*001c*/ 	.word	0x00000000
        /*0020*/ 	.short	0x0004
        /*0022*/ 	.short	0x0020
        /*0024*/ 	.byte	0x00, 0xf0, 0x11, 0x00


	//----- nvinfo : EIATTR_KPARAM_INFO
	.align		4
.L_11:
        /*0028*/ 	.byte	0x04, 0x17
        /*002a*/ 	.short	(.L_13 - .L_12)
.L_12:
        /*002c*/ 	.word	0x00000000
        /*0030*/ 	.short	0x0003
        /*0032*/ 	.short	0x0018
        /*0034*/ 	.byte	0x00, 0xf4, 0x21, 0x00


	//----- nvinfo : EIATTR_KPARAM_INFO
	.align		4
.L_13:
        /*0038*/ 	.byte	0x04, 0x17
        /*003a*/ 	.short	(.L_15 - .L_14)
.L_14:
        /*003c*/ 	.word	0x00000000
        /*0040*/ 	.short	0x0002
        /*0042*/ 	.short	0x0010
        /*0044*/ 	.byte	0x00, 0xf4, 0x21, 0x00


	//----- nvinfo : EIATTR_KPARAM_INFO
	.align		4
.L_15:
        /*0048*/ 	.byte	0x04, 0x17
        /*004a*/ 	.short	(.L_17 - .L_16)
.L_16:
        /*004c*/ 	.word	0x00000000
        /*0050*/ 	.short	0x0001
        /*0052*/ 	.short	0x0008
        /*0054*/ 	.byte	0x00, 0xf4, 0x21, 0x00


	//----- nvinfo : EIATTR_KPARAM_INFO
	.align		4
.L_17:
        /*0058*/ 	.byte	0x04, 0x17
        /*005a*/ 	.short	(.L_19 - .L_18)
.L_18:
        /*005c*/ 	.word	0x00000000
        /*0060*/ 	.short	0x0000
        /*0062*/ 	.short	0x0000
        /*0064*/ 	.byte	0x00, 0xf4, 0x21, 0x00


	//----- nvinfo : EIATTR_SPARSE_MMA_MASK
	.align		4
.L_19:
        /*0068*/ 	.byte	0x03, 0x50
        /*006a*/ 	.short	0x0000


	//----- nvinfo : EIATTR_MAXREG_COUNT
	.align		4
        /*006c*/ 	.byte	0x03, 0x1b
        /*006e*/ 	.short	0x00ff


	//----- nvinfo : EIATTR_EXIT_INSTR_OFFSETS
	.align		4
        /*0070*/ 	.byte	0x04, 0x1c
        /*0072*/ 	.short	(.L_21 - .L_20)


	//   ....[0]....
.L_20:
        /*0074*/ 	.word	0x000044c0


	//   ....[1]....
        /*0078*/ 	.word	0x00004510


	//----- nvinfo : EIATTR_REQNTID
	.align		4
.L_21:
        /*007c*/ 	.byte	0x04, 0x10
        /*007e*/ 	.short	(.L_23 - .L_22)
.L_22:
        /*0080*/ 	.word	0x00000040
        /*0084*/ 	.word	0x00000001
        /*0088*/ 	.word	0x00000001


	//----- nvinfo : EIATTR_CBANK_PARAM_SIZE
	.align		4
.L_23:
        /*008c*/ 	.byte	0x03, 0x19
        /*008e*/ 	.short	0x0030


	//----- nvinfo : EIATTR_PARAM_CBANK
	.align		4
        /*0090*/ 	.byte	0x04, 0x0a
        /*0092*/ 	.short	(.L_25 - .L_24)
	.align		4
.L_24:
        /*0094*/ 	.word	index@(.nv.constant0.chunk_scaled_dot_kkt_fwd_kernel)
        /*0098*/ 	.short	0x0210
        /*009a*/ 	.short	0x0030


	//----- nvinfo : EIATTR_SW_WAR
	.align		4
.L_25:
        /*009c*/ 	.byte	0x04, 0x36
        /*009e*/ 	.short	(.L_27 - .L_26)
.L_26:
        /*00a0*/ 	.word	0x00000008
.L_27:


//--------------------- .nv.callgraph             --------------------------
	.section	.nv.callgraph,"",@"SHT_CUDA_CALLGRAPH"
	.align	4
	.sectionentsize	8
	.align		4
        /*0000*/ 	.word	0x00000000
	.align		4
        /*0004*/ 	.word	0xffffffff
	.align		4
        /*0008*/ 	.word	0x00000000
	.align		4
        /*000c*/ 	.word	0xfffffffe
	.align		4
        /*0010*/ 	.word	0x00000000
	.align		4
        /*0014*/ 	.word	0xfffffffd
	.align		4
        /*0018*/ 	.word	0x00000000
	.align		4
        /*001c*/ 	.word	0xfffffffc


//--------------------- .text.chunk_scaled_dot_kkt_fwd_kernel --------------------------
	.section	.text.chunk_scaled_dot_kkt_fwd_kernel,"ax",@progbits
	.sectionflags	@"SHF_BARRIERS=1"
	.align	128
        .global         chunk_scaled_dot_kkt_fwd_kernel
        .type           chunk_scaled_dot_kkt_fwd_kernel,@function
        .size           chunk_scaled_dot_kkt_fwd_kernel,(.L_x_1 - chunk_scaled_dot_kkt_fwd_kernel)
        .other          chunk_scaled_dot_kkt_fwd_kernel,@"STO_CUDA_ENTRY STV_DEFAULT"
chunk_scaled_dot_kkt_fwd_kernel:
.text.chunk_scaled_dot_kkt_fwd_kernel:
[----:B------:R-:W1:Y:S01]  /*0000*/  LDC R1, c[0x0][0x28] ;  /* 0x00000a00ff017b82 */ /* 0x000e620000000800 */
[----:B------:R-:W2:Y:S07]  /*0010*/  S2R R29, SR_CTAID.Y ;  /* 0x00000000001d7919 */ /* 0x000eae0000002600 */
[----:B------:R-:W3:Y:S01]  /*0020*/  LDC R7, c[0x0][0x230] ;  /* 0x00008c00ff077b82 */ /* 0x000ee20000000800 */
[----:B------:R-:W-:Y:S01]  /*0030*/  UMOV UR4, 0x400 ;  /* 0x0000040000047882 */ /* 0x000fe20000000000 */
[----:B------:R-:W-:Y:S01]  /*0040*/  ULDC.64 UR6, c[0x0][0x208] ;  /* 0x0000820000067ab9 */ /* 0x000fe20000000a00 */
[----:B------:R-:W4:Y:S01]  /*0050*/  S2R R85, SR_CTAID.X ;  /* 0x0000000000557919 */ /* 0x000f220000002500 */
[----:B------:R-:W-:Y:S01]  /*0060*/  ULDC.64 UR8, c[0x0][0x210] ;  /* 0x0000840000087ab9 */ /* 0x000fe20000000a00 */
[----:B------:R-:W5:Y:S03]  /*0070*/  S2R R2, SR_TID.X ;  /* 0x0000000000027919 */ /* 0x000f660000002100 */
[----:B------:R-:W1:Y:S08]  /*0080*/  LDC.64 R4, c[0x0][0x220] ;  /* 0x00008800ff047b82 */ /* 0x000e700000000a00 */
[----:B------:R-:W1:Y:S08]  /*0090*/  LDC.64 R16, c[0x0][0x210] ;  /* 0x00008400ff107b82 */ /* 0x000e700000000a00 */
[----:B------:R-:W1:Y:S01]  /*00a0*/  S2UR UR5, SR_CgaCtaId ;  /* 0x00000000000579c3 */ /* 0x000e620000008800 */
[----:B--2---:R-:W-:-:S02]  /*00b0*/  LOP3.LUT R10, R29, 0xffe0, RZ, 0xc0, !PT ;  /* 0x0000ffe01d0a7812 */ /* 0x004fc400078ec0ff */
[----:B------:R-:W-:Y:S01]  /*00c0*/  LOP3.LUT R86, R29, 0x1f, RZ, 0xc0, !PT ;  /* 0x0000001f1d567812 */ /* 0x000fe200078ec0ff */
[----:B----4-:R-:W-:Y:S02]  /*00d0*/  IMAD.SHL.U32 R85, R85, 0x40, RZ ;  /* 0x0000004055557824 */ /* 0x010fe400078e00ff */
[----:B---3--:R-:W-:Y:S01]  /*00e0*/  IMAD R10, R10, R7, RZ ;  /* 0x000000070a0a7224 */ /* 0x008fe200078e02ff */
[C---:B-----5:R-:W-:Y:S01]  /*00f0*/  LOP3.LUT R6, R2.reuse, 0x10, RZ, 0xc0, !PT ;  /* 0x0000001002067812 */ /* 0x060fe200078ec0ff */
[----:B------:R-:W-:Y:S01]  /*0100*/  IMAD.SHL.U32 R11, R2, 0x8, RZ ;  /* 0x00000008020b7824 */ /* 0x000fe200078e00ff */
[----:B------:R-:W-:Y:S01]  /*0110*/  LOP3.LUT R14, R85, 0x3f, R2, 0xf8, !PT ;  /* 0x0000003f550e7812 */ /* 0x000fe200078ef802 */
[----:B-1----:R-:W-:Y:S01]  /*0120*/  IMAD.WIDE R4, R10, 0x2, R4 ;  /* 0x000000020a047825 */ /* 0x002fe200078e0204 */
[----:B------:R-:W-:Y:S02]  /*0130*/  SHF.R.S32.HI R9, RZ, 0x1f, R85 ;  /* 0x0000001fff097819 */ /* 0x000fe40000011455 */
[----:B------:R-:W-:-:S02]  /*0140*/  SHF.R.U32.HI R15, RZ, 0x2, R2 ;  /* 0x00000002ff0f7819 */ /* 0x000fc40000011602 */
[----:B------:R-:W-:Y:S01]  /*0150*/  SHF.R.U32.HI R84, RZ, 0x2, R6 ;  /* 0x00000002ff547819 */ /* 0x000fe20000011606 */
[----:B------:R-:W-:Y:S01]  /*0160*/  IMAD.WIDE.U32 R12, R86, 0x2, R4 ;  /* 0x00000002560c7825 */ /* 0x000fe200078e0004 */
[----:B------:R-:W-:Y:S01]  /*0170*/  LOP3.LUT R5, R10, 0x1f, R29, 0xf8, !PT ;  /* 0x0000001f0a057812 */ /* 0x000fe200078ef81d */
[----:B------:R-:W-:Y:S01]  /*0180*/  ULEA UR4, UR5, UR4, 0x18 ;  /* 0x0000000405047291 */ /* 0x000fe2000f8ec03f */
[----:B------:R-:W-:Y:S02]  /*0190*/  SGXT.U32 R15, R15, 0x2 ;  /* 0x000000020f0f781a */ /* 0x000fe40000000000 */
[----:B------:R-:W-:Y:S01]  /*01a0*/  LEA R24, P0, R14, R12, 0x6 ;  /* 0x0000000c0e187211 */ /* 0x000fe200078030ff */
[----:B------:R-:W-:Y:S01]  /*01b0*/  IMAD.SHL.U32 R3, R5, 0x80, RZ ;  /* 0x0000008005037824 */ /* 0x000fe200078e00ff */
[----:B------:R-:W-:Y:S02]  /*01c0*/  LOP3.LUT R12, R2, 0x20, RZ, 0xc0, !PT ;  /* 0x00000020020c7812 */ /* 0x000fe400078ec0ff */
[----:B------:R-:W-:Y:S01]  /*01d0*/  LEA.HI.X R25, R14, R13, R9, 0x6, P0 ;  /* 0x0000000d0e197211 */ /* 0x000fe200000f3409 */
[----:B------:R-:W-:Y:S01]  /*01e0*/  IMAD.WIDE R16, R3, 0x2, R16 ;  /* 0x0000000203107825 */ /* 0x000fe200078e0210 */
[----:B------:R-:W-:-:S02]  /*01f0*/  SHF.R.U32.HI R13, RZ, 0x2, R12 ;  /* 0x00000002ff0d7819 */ /* 0x000fc4000001160c */
[----:B------:R-:W-:Y:S02]  /*0200*/  LOP3.LUT R3, R11, 0x18, R2, 0x48, !PT ;  /* 0x000000180b037812 */ /* 0x000fe400078e4802 */
[----:B------:R-:W-:Y:S02]  /*0210*/  LOP3.LUT R0, R13, R15, R84, 0xfe, !PT ;  /* 0x0000000f0d007212 */ /* 0x000fe400078efe54 */
[----:B------:R-:W-:Y:S02]  /*0220*/  SHF.R.S32.HI R4, RZ, 0x1f, R7 ;  /* 0x0000001fff047819 */ /* 0x000fe40000011407 */
[C---:B------:R-:W-:Y:S01]  /*0230*/  LOP3.LUT R19, R0.reuse, R85, RZ, 0xfc, !PT ;  /* 0x0000005500137212 */ /* 0x040fe200078efcff */
[----:B------:R-:W-:Y:S01]  /*0240*/  IMAD R3, R0, 0x20, R3 ;  /* 0x0000002000037824 */ /* 0x000fe200078e0203 */
[----:B------:R-:W-:Y:S02]  /*0250*/  LOP3.LUT R21, R85, 0x10, R0, 0xfe, !PT ;  /* 0x0000001055157812 */ /* 0x000fe400078efe00 */
[----:B------:R-:W-:-:S02]  /*0260*/  LEA R18, P6, R19, R16, 0xd ;  /* 0x0000001013127211 */ /* 0x000fc400078c68ff */
[--C-:B------:R-:W-:Y:S02]  /*0270*/  LOP3.LUT R8, R85, 0x20, R0.reuse, 0xfe, !PT ;  /* 0x0000002055087812 */ /* 0x100fe400078efe00 */
[----:B------:R-:W-:Y:S02]  /*0280*/  LEA R20, P3, R21, R16, 0xd ;  /* 0x0000001015147211 */ /* 0x000fe400078668ff */
[----:B------:R-:W-:Y:S02]  /*0290*/  LOP3.LUT R0, R85, 0x30, R0, 0xfe, !PT ;  /* 0x0000003055007812 */ /* 0x000fe400078efe00 */
[----:B------:R-:W-:Y:S02]  /*02a0*/  ISETP.LT.U32.AND P4, PT, R19, R7, PT ;  /* 0x000000071300720c */ /* 0x000fe40003f81070 */
[----:B------:R-:W-:Y:S02]  /*02b0*/  ISETP.GT.AND P0, PT, R85, -0x1, PT ;  /* 0xffffffff5500780c */ /* 0x000fe40003f04270 */
[----:B------:R-:W-:-:S02]  /*02c0*/  LEA.HI.X R19, R19, R17, R9, 0xd, P6 ;  /* 0x0000001113137211 */ /* 0x000fc400030f6c09 */
[CC--:B------:R-:W-:Y:S02]  /*02d0*/  ISETP.LT.U32.AND P5, PT, R21.reuse, R7.reuse, PT ;  /* 0x000000071500720c */ /* 0x0c0fe40003fa1070 */
[C---:B------:R-:W-:Y:S02]  /*02e0*/  LEA R22, P6, R8.reuse, R16, 0xd ;  /* 0x0000001008167211 */ /* 0x040fe400078c68ff */
[----:B------:R-:W-:Y:S02]  /*02f0*/  ISETP.LT.U32.AND P2, PT, R8, R7, PT ;  /* 0x000000070800720c */ /* 0x000fe40003f41070 */
[----:B------:R-:W-:Y:S02]  /*0300*/  LEA.HI.X R21, R21, R17, R9, 0xd, P3 ;  /* 0x0000001115157211 */ /* 0x000fe400018f6c09 */
[-C--:B------:R-:W-:Y:S02]  /*0310*/  ISETP.LT.U32.AND P3, PT, R0, R7.reuse, PT ;  /* 0x000000070000720c */ /* 0x080fe40003f61070 */
[----:B------:R-:W-:-:S02]  /*0320*/  ISETP.LT.U32.AND P1, PT, R14, R7, PT ;  /* 0x000000070e00720c */ /* 0x000fc40003f21070 */
[CC--:B------:R-:W-:Y:S02]  /*0330*/  ISETP.LT.AND.EX P4, PT, R9.reuse, R4.reuse, P0, P4 ;  /* 0x000000040900720c */ /* 0x0c0fe40000781340 */
[C---:B------:R-:W-:Y:S02]  /*0340*/  ISETP.LT.AND.EX P5, PT, R9.reuse, R4, P0, P5 ;  /* 0x000000040900720c */ /* 0x040fe400007a1350 */
[----:B------:R-:W-:Y:S02]  /*0350*/  LEA.HI.X R23, R8, R17, R9, 0xd, P6 ;  /* 0x0000001108177211 */ /* 0x000fe400030f6c09 */
[----:B------:R-:W-:Y:S02]  /*0360*/  LEA R26, P6, R0, R16, 0xd ;  /* 0x00000010001a7211 */ /* 0x000fe400078c68ff */
[CC--:B------:R-:W-:Y:S02]  /*0370*/  ISETP.LT.AND.EX P2, PT, R9.reuse, R4.reuse, P0, P2 ;  /* 0x000000040900720c */ /* 0x0c0fe40000741320 */
[----:B------:R-:W-:-:S02]  /*0380*/  ISETP.LT.AND.EX P3, PT, R9, R4, P0, P3 ;  /* 0x000000040900720c */ /* 0x000fc40000761330 */
[----:B------:R-:W-:Y:S02]  /*0390*/  LOP3.LUT R11, R11, 0x18, RZ, 0xc0, !PT ;  /* 0x000000180b0b7812 */ /* 0x000fe400078ec0ff */
[----:B------:R-:W-:Y:S02]  /*03a0*/  ISETP.LT.AND.EX P1, PT, R9, R4, P0, P1 ;  /* 0x000000040900720c */ /* 0x000fe40000721310 */
[----:B------:R-:W-:Y:S01]  /*03b0*/  LEA.HI.X R27, R0, R17, R9, 0xd, P6 ;  /* 0x00000011001b7211 */ /* 0x000fe200030f6c09 */
[----:B------:R-:W-:Y:S01]  /*03c0*/  IMAD.WIDE.U32 R16, R11, 0x2, R18 ;  /* 0x000000020b107825 */ /* 0x000fe200078e0012 */
[----:B------:R-:W-:Y:S02]  /*03d0*/  LEA R0, R3, UR4, 0x1 ;  /* 0x0000000403007c11 */ /* 0x000fe4000f8e08ff */
[----:B------:R-:W-:Y:S01]  /*03e0*/  PRMT R4, RZ, 0x7610, R4 ;  /* 0x00007610ff047816 */ /* 0x000fe20000000004 */
[C---:B------:R-:W-:Y:S01]  /*03f0*/  IMAD.WIDE.U32 R18, R11.reuse, 0x2, R20 ;  /* 0x000000020b127825 */ /* 0x040fe200078e0014 */
[----:B------:R-:W-:Y:S01]  /*0400*/  SHF.R.S32.HI R3, RZ, 0x1, R2 ;  /* 0x00000001ff037819 */ /* 0x000fe20000011402 */
[----:B------:R-:W-:Y:S01]  /*0410*/  @!PT LDS RZ, [RZ] ;  /* 0x00000000fffff984 */ /* 0x000fe20000000800 */
[----:B------:R-:W-:Y:S01]  /*0420*/  @!PT LDS RZ, [RZ] ;  /* 0x00000000fffff984 */ /* 0x000fe20000000800 */
[----:B------:R-:W-:Y:S01]  /*0430*/  @!PT LDS RZ, [RZ] ;  /* 0x00000000fffff984 */ /* 0x000fe20000000800 */
[----:B------:R-:W-:Y:S01]  /*0440*/  LDGSTS.E.BYPASS.128 [R0], desc[UR6][R16.64], P4 ;  /* 0x0000000010007fae */ /* 0x000fe2000a101c46 */
[----:B------:R-:W-:Y:S01]  /*0450*/  SHF.R.U32.HI R6, RZ, 0x1, R6 ;  /* 0x00000001ff067819 */ /* 0x000fe20000011606 */
[C---:B------:R-:W-:Y:S01]  /*0460*/  IMAD.WIDE.U32 R20, R11.reuse, 0x2, R22 ;  /* 0x000000020b147825 */ /* 0x040fe200078e0016 */
[----:B------:R-:W-:Y:S01]  /*0470*/  P2R R87, PR, RZ, 0x1 ;  /* 0x00000001ff577803 */ /* 0x000fe20000000000 */
[----:B------:R-:W-:Y:S02]  /*0480*/  LDGSTS.E.BYPASS.128 [R0+0x400], desc[UR6][R18.64], P5 ;  /* 0x0040000012007fae */ /* 0x000fe4000a901c46 */
[----:B------:R-:W-:-:S02]  /*0490*/  IMAD.WIDE.U32 R22, R11, 0x2, R26 ;  /* 0x000000020b167825 */ /* 0x000fc400078e001a */
[----:B------:R-:W-:Y:S04]  /*04a0*/  LDGSTS.E.BYPASS.128 [R0+0x800], desc[UR6][R20.64], P2 ;  /* 0x0080000014007fae */ /* 0x000fe80009101c46 */
[----:B------:R-:W-:Y:S04]  /*04b0*/  LDGSTS.E.BYPASS.128 [R0+0xc00], desc[UR6][R22.64], P3 ;  /* 0x00c0000016007fae */ /* 0x000fe80009901c46 */
[----:B------:R-:W0:Y:S01]  /*04c0*/  LDGDEPBAR ;  /* 0x00000000000079af */ /* 0x000e220000000000 */
[----:B------:R-:W-:Y:S02]  /*04d0*/  SGXT R3, R3, 0x1 ;  /* 0x000000010303781a */ /* 0x000fe40000000200 */
[----:B------:R-:W-:Y:S01]  /*04e0*/  SHF.R.S32.HI R26, RZ, 0x2, R2 ;  /* 0x00000002ff1a7819 */ /* 0x000fe20000011402 */
[----:B------:R1:W2:Y:S01]  /*04f0*/  @P1 LDG.E.U16 R4, desc[UR6][R24.64] ;  /* 0x0000000618041981 */ /* 0x0002a2000c1e1500 */
[----:B------:R-:W-:Y:S01]  /*0500*/  IMAD.SHL.U32 R8, R2, 0x20, RZ ;  /* 0x0000002002087824 */ /* 0x000fe200078e00ff */
[----:B------:R-:W-:Y:S01]  /*0510*/  LOP3.LUT R11, R3, 0x48, RZ, 0xc0, !PT ;  /* 0x00000048030b7812 */ /* 0x000fe200078ec0ff */
[----:B------:R-:W-:Y:S01]  /*0520*/  IMAD.MOV.U32 R98, RZ, RZ, RZ ;  /* 0x000000ffff627224 */ /* 0x000fe200078e00ff */
[----:B------:R-:W-:Y:S01]  /*0530*/  BAR.SYNC.DEFER_BLOCKING 0x0 ;  /* 0x0000000000007b1d */ /* 0x000fe20000010000 */
[----:B------:R-:W-:-:S02]  /*0540*/  SGXT R3, R26, 0x1 ;  /* 0x000000011a03781a */ /* 0x000fc40000000200 */
[----:B-1----:R-:W-:-:S04]  /*0550*/  LOP3.LUT R24, R11, 0x20, R8, 0xf8, !PT ;  /* 0x000000200b187812 */ /* 0x002fc800078ef808 */
[----:B------:R-:W-:Y:S02]  /*0560*/  LOP3.LUT R3, R24, 0x90, R3, 0xf8, !PT ;  /* 0x0000009018037812 */ /* 0x000fe400078ef803 */
[----:B------:R-:W-:Y:S02]  /*0570*/  LOP3.LUT R24, R2, 0x3, RZ, 0xc0, !PT ;  /* 0x0000000302187812 */ /* 0x000fe400078ec0ff */
[C---:B------:R-:W-:Y:S02]  /*0580*/  LOP3.LUT R11, R3.reuse, 0x100, R8, 0xf8, !PT ;  /* 0x00000100030b7812 */ /* 0x040fe400078ef808 */
[----:B------:R-:W-:Y:S01]  /*0590*/  LOP3.LUT R3, R3, 0x18, R2, 0x78, !PT ;  /* 0x0000001803037812 */ /* 0x000fe200078e7802 */
[----:B------:R-:W-:Y:S01]  /*05a0*/  IMAD.WIDE.U32 R24, R24, 0x10, RZ ;  /* 0x0000001018187825 */ /* 0x000fe200078e00ff */
[----:B------:R-:W-:Y:S02]  /*05b0*/  LOP3.LUT R11, R11, R6, RZ, 0x3c, !PT ;  /* 0x000000060b0b7212 */ /* 0x000fe400078e3cff */
[----:B------:R-:W-:-:S02]  /*05c0*/  LEA R3, R3, UR4, 0x1 ;  /* 0x0000000403037c11 */ /* 0x000fc4000f8e08ff */
[C---:B------:R-:W-:Y:S01]  /*05d0*/  LEA R6, R11.reuse, UR4, 0x1 ;  /* 0x000000040b067c11 */ /* 0x040fe2000f8e08ff */
[----:B------:R-:W-:Y:S01]  /*05e0*/  @!PT LDS RZ, [RZ] ;  /* 0x00000000fffff984 */ /* 0x000fe20000000800 */
[----:B------:R-:W-:Y:S01]  /*05f0*/  @!PT LDS RZ, [RZ] ;  /* 0x00000000fffff984 */ /* 0x000fe20000000800 */
[----:B------:R-:W-:Y:S01]  /*0600*/  @!PT LDS RZ, [RZ] ;  /* 0x00000000fffff984 */ /* 0x000fe20000000800 */
[----:B------:R1:W-:Y:S02]  /*0610*/  LDGSTS.E.BYPASS.128 [R0+0x1000], desc[UR6][R16.64+0x40], P4 ;  /* 0x0100004010007fae */ /* 0x0003e4000a101c46 */
[----:B------:R-:W-:Y:S01]  /*0620*/  IMAD R12, R12, 0x10, R3 ;  /* 0x000000100c0c7824 */ /* 0x000fe200078e0203 */
[----:B------:R-:W-:Y:S01]  /*0630*/  LOP3.LUT R89, R11, 0x10, RZ, 0x3c, !PT ;  /* 0x000000100b597812 */ /* 0x000fe200078e3cff */
[----:B------:R3:W-:Y:S01]  /*0640*/  LDGSTS.E.BYPASS.128 [R0+0x1400], desc[UR6][R18.64+0x40], P5 ;  /* 0x0140004012007fae */ /* 0x0007e2000a901c46 */
[----:B------:R-:W-:Y:S02]  /*0650*/  SHF.R.U32.HI R8, RZ, 0x5, R29 ;  /* 0x00000005ff087819 */ /* 0x000fe4000001161d */
[----:B------:R-:W-:Y:S01]  /*0660*/  LEA R89, R89, UR4, 0x1 ;  /* 0x0000000459597c11 */ /* 0x000fe2000f8e08ff */
[----:B------:R-:W-:Y:S01]  /*0670*/  LDGSTS.E.BYPASS.128 [R0+0x1800], desc[UR6][R20.64+0x40], P2 ;  /* 0x0180004014007fae */ /* 0x000fe20009101c46 */
[----:B------:R-:W-:Y:S01]  /*0680*/  LOP3.LUT R88, R11, 0x210, RZ, 0x3c, !PT ;  /* 0x000002100b587812 */ /* 0x000fe200078e3cff */
[----:B------:R-:W-:-:S02]  /*0690*/  IMAD R3, R8, R7, RZ ;  /* 0x0000000708037224 */ /* 0x000fc400078e02ff */
[----:B------:R4:W-:Y:S01]  /*06a0*/  LDGSTS.E.BYPASS.128 [R0+0x1c00], desc[UR6][R22.64+0x40], P3 ;  /* 0x01c0004016007fae */ /* 0x0009e20009901c46 */
[----:B------:R-:W-:Y:S01]  /*06b0*/  IMAD.IADD R8, R84, 0x1, R13 ;  /* 0x0000000154087824 */ /* 0x000fe200078e020d */
[----:B------:R-:W-:Y:S01]  /*06c0*/  LEA R88, R88, UR4, 0x1 ;  /* 0x0000000458587c11 */ /* 0x000fe2000f8e08ff */
[----:B------:R-:W-:Y:S01]  /*06d0*/  IMAD R3, R3, 0x20, R86 ;  /* 0x0000002003037824 */ /* 0x000fe200078e0256 */
[----:B------:R-:W0:Y:S02]  /*06e0*/  LDGDEPBAR ;  /* 0x00000000000079af */ /* 0x000e240000000000 */
[C-C-:B-1----:R-:W-:Y:S01]  /*06f0*/  LOP3.LUT R16, R8.reuse, 0x30, R15.reuse, 0xfe, !PT ;  /* 0x0000003008107812 */ /* 0x142fe200078efe0f */
[----:B------:R-:W-:Y:S01]  /*0700*/  IMAD.SHL.U32 R35, R3, 0x80, RZ ;  /* 0x0000008003237824 */ /* 0x000fe200078e00ff */
[----:B---3--:R-:W-:Y:S02]  /*0710*/  LOP3.LUT R18, R8, 0x20, R15, 0xfe, !PT ;  /* 0x0000002008127812 */ /* 0x008fe400078efe0f */
[----:B------:R-:W-:-:S02]  /*0720*/  LOP3.LUT R16, R85, R16, RZ, 0xfc, !PT ;  /* 0x0000001055107212 */ /* 0x000fc400078efcff */
[----:B------:R-:W-:Y:S02]  /*0730*/  LOP3.LUT R26, R8, 0x10, R15, 0xfe, !PT ;  /* 0x00000010081a7812 */ /* 0x000fe400078efe0f */
[C---:B------:R-:W-:Y:S01]  /*0740*/  LOP3.LUT R36, R85.reuse, R18, RZ, 0xfc, !PT ;  /* 0x0000001255247212 */ /* 0x040fe200078efcff */
[C---:B------:R-:W-:Y:S01]  /*0750*/  IMAD.SHL.U32 R27, R16.reuse, 0x2000, RZ ;  /* 0x00002000101b7824 */ /* 0x040fe200078e00ff */
[----:B------:R-:W-:Y:S02]  /*0760*/  SHF.L.U64.HI R17, R16, 0xd, R9 ;  /* 0x0000000d10117819 */ /* 0x000fe40000010209 */
[C---:B------:R-:W-:Y:S01]  /*0770*/  LOP3.LUT R32, R85.reuse, R8, R15, 0xfe, !PT ;  /* 0x0000000855207212 */ /* 0x040fe200078efe0f */
[----:B------:R-:W-:Y:S01]  /*0780*/  IMAD.SHL.U32 R33, R36, 0x2000, RZ ;  /* 0x0000200024217824 */ /* 0x000fe200078e00ff */
[----:B------:R-:W-:Y:S02]  /*0790*/  LOP3.LUT R34, R85, R26, RZ, 0xfc, !PT ;  /* 0x0000001a55227212 */ /* 0x000fe400078efcff */
[----:B------:R-:W-:Y:S01]  /*07a0*/  LOP3.LUT R26, R27, R24, RZ, 0xfc, !PT ;  /* 0x000000181b1a7212 */ /* 0x000fe200078efcff */
[----:B------:R-:W-:Y:S01]  /*07b0*/  IMAD.SHL.U32 R37, R32, 0x2000, RZ ;  /* 0x0000200020257824 */ /* 0x000fe200078e00ff */
[----:B------:R-:W-:Y:S01]  /*07c0*/  LOP3.LUT R27, R17, R25, RZ, 0xfc, !PT ;  /* 0x00000019111b7212 */ /* 0x000fe200078efcff */
[----:B------:R-:W-:Y:S01]  /*07d0*/  IMAD.SHL.U32 R39, R34, 0x2000, RZ ;  /* 0x0000200022277824 */ /* 0x000fe200078e00ff */
[----:B------:R-:W-:Y:S01]  /*07e0*/  SHF.L.U64.HI R51, R36, 0xd, R9 ;  /* 0x0000000d24337819 */ /* 0x000fe20000010209 */
[----:B------:R-:W-:-:S04]  /*07f0*/  DEPBAR.LE SB0, 0x1 ;  /* 0x000080400000791a */ /* 0x000fc80000000000 */
[----:B------:R-:W-:Y:S01]  /*0800*/  BAR.SYNC.DEFER_BLOCKING 0x0 ;  /* 0x0000000000007b1d */ /* 0x000fe20000010000 */
[----:B------:R-:W-:Y:S01]  /*0810*/  SHF.L.U64.HI R3, R32, 0xd, R9 ;  /* 0x0000000d20037819 */ /* 0x000fe20000010209 */
[----:B------:R-:W-:Y:S01]  /*0820*/  IMAD.WIDE R26, R35, 0x2, R26 ;  /* 0x00000002231a7825 */ /* 0x000fe200078e021a */
[-C--:B------:R-:W-:Y:S02]  /*0830*/  LOP3.LUT R32, R33, R24.reuse, RZ, 0xfc, !PT ;  /* 0x0000001821207212 */ /* 0x080fe400078efcff */
[-C--:B------:R-:W-:Y:S02]  /*0840*/  LOP3.LUT R33, R51, R25.reuse, RZ, 0xfc, !PT ;  /* 0x0000001933217212 */ /* 0x080fe400078efcff */
[----:B------:R-:W-:Y:S02]  /*0850*/  SHF.L.U64.HI R49, R34, 0xd, R9 ;  /* 0x0000000d22317819 */ /* 0x000fe40000010209 */
[----:B------:R-:W-:Y:S02]  /*0860*/  LOP3.LUT R36, R37, R24, RZ, 0xfc, !PT ;  /* 0x0000001825247212 */ /* 0x000fe400078efcff */
[----:B------:R-:W-:-:S02]  /*0870*/  LOP3.LUT R37, R3, R25, RZ, 0xfc, !PT ;  /* 0x0000001903257212 */ /* 0x000fc400078efcff */
[----:B------:R-:W-:Y:S02]  /*0880*/  IADD3 R94, P6, R26, UR8, RZ ;  /* 0x000000081a5e7c10 */ /* 0x000fe4000ffde0ff */
[----:B------:R-:W-:Y:S01]  /*0890*/  LOP3.LUT R24, R39, R24, RZ, 0xfc, !PT ;  /* 0x0000001827187212 */ /* 0x000fe200078efcff */
[----:B------:R-:W-:Y:S01]  /*08a0*/  IMAD.WIDE R36, R35, 0x2, R36 ;  /* 0x0000000223247825 */ /* 0x000fe200078e0224 */
[----:B------:R-:W-:Y:S02]  /*08b0*/  LOP3.LUT R25, R49, R25, RZ, 0xfc, !PT ;  /* 0x0000001931197212 */ /* 0x000fe400078efcff */
[----:B------:R-:W-:Y:S02]  /*08c0*/  IADD3.X R95, R27, UR9, RZ, P6, !PT ;  /* 0x000000091b5f7c10 */ /* 0x000fe4000b7fe4ff */
[C---:B------:R-:W-:Y:S02]  /*08d0*/  LOP3.LUT R3, R11.reuse, 0x410, RZ, 0x3c, !PT ;  /* 0x000004100b037812 */ /* 0x040fe400078e3cff */
[----:B------:R-:W-:Y:S01]  /*08e0*/  LOP3.LUT R11, R11, 0x610, RZ, 0x3c, !PT ;  /* 0x000006100b0b7812 */ /* 0x000fe200078e3cff */
[----:B------:R-:W-:Y:S01]  /*08f0*/  LDSM.16.M88.4 R40, [R12] ;  /* 0x000000000c28783b */ /* 0x000fe20000000200 */
[----:B------:R-:W-:-:S02]  /*0900*/  LEA R3, R3, UR4, 0x1 ;  /* 0x0000000403037c11 */ /* 0x000fc4000f8e08ff */
[----:B------:R-:W-:Y:S01]  /*0910*/  LEA R11, R11, UR4, 0x1 ;  /* 0x000000040b0b7c11 */ /* 0x000fe2000f8e08ff */
[----:B----4-:R-:W1:Y:S04]  /*0920*/  LDSM.16.M88.4 R20, [R6] ;  /* 0x000000000614783b */ /* 0x010e680000000200 */
[----:B------:R-:W-:Y:S04]  /*0930*/  LDSM.16.M88.4 R76, [R89] ;  /* 0x00000000594c783b */ /* 0x000fe80000000200 */
[----:B------:R-:W-:Y:S04]  /*0940*/  LDSM.16.M88.4 R28, [R6+0x400] ;  /* 0x00040000061c783b */ /* 0x000fe80000000200 */
[----:B------:R-:W-:Y:S04]  /*0950*/  LDSM.16.M88.4 R44, [R12+0x400] ;  /* 0x000400000c2c783b */ /* 0x000fe80000000200 */
[----:B------:R-:W3:Y:S04]  /*0960*/  LDSM.16.M88.4 R16, [R6+0x800] ;  /* 0x000800000610783b */ /* 0x000ee80000000200 */
[----:B------:R-:W-:Y:S04]  /*0970*/  LDSM.16.M88.4 R64, [R12+0x800] ;  /* 0x000800000c40783b */ /* 0x000fe80000000200 */
[----:B------:R-:W-:Y:S04]  /*0980*/  LDSM.16.M88.4 R56, [R88] ;  /* 0x000000005838783b */ /* 0x000fe80000000200 */
[----:B------:R-:W4:Y:S04]  /*0990*/  LDSM.16.M88.4 R52, [R3] ;  /* 0x000000000334783b */ /* 0x000f280000000200 */
[----:B------:R-:W-:Y:S01]  /*09a0*/  LDSM.16.M88.4 R60, [R12+0xc00] ;  /* 0x000c00000c3c783b */ /* 0x000fe20000000200 */
[-C--:B-1----:R-:W-:Y:S06]  /*09b0*/  HMMA.16816.F32.BF16 R20, R20, R40.reuse, RZ ;  /* 0x000000281414723c */ /* 0x082fec00000418ff */
[----:B---3--:R-:W-:-:S15]  /*09c0*/  HMMA.16816.F32.BF16 R72, R16, R40, RZ ;  /* 0x000000281048723c */ /* 0x008fde00000418ff */
[----:B------:R-:W-:-:S03]  /*09d0*/  NOP ;  /* 0x0000000000007918 */ /* 0x000fc60000000000 */
[----:B------:R-:W-:Y:S07]  /*09e0*/  HMMA.16816.F32.BF16 R76, R76, R42, R20 ;  /* 0x0000002a4c4c723c */ /* 0x000fee0000041814 */
[----:B------:R-:W-:-:S04]  /*09f0*/  IMAD.WIDE R20, R35, 0x2, R32 ;  /* 0x0000000223147825 */ /* 0x000fc800078e0220 */
[----:B------:R-:W-:Y:S01]  /*0a00*/  IMAD.WIDE R22, R35, 0x2, R24 ;  /* 0x0000000223167825 */ /* 0x000fe200078e0218 */
[----:B------:R-:W-:Y:S01]  /*0a10*/  IADD3 R92, P6, R20, UR8, RZ ;  /* 0x00000008145c7c10 */ /* 0x000fe2000ffde0ff */
[----:B------:R-:W1:Y:S01]  /*0a20*/  LDSM.16.M88.4 R24, [R6+0xc00] ;  /* 0x000c00000618783b */ /* 0x000e620000000200 */
[C---:B------:R-:W-:Y:S02]  /*0a30*/  HMMA.16816.F32.BF16 R32, R28.reuse, R40, RZ ;  /* 0x000000281c20723c */ /* 0x040fe400000418ff */
[----:B------:R-:W-:Y:S02]  /*0a40*/  IADD3.X R93, R21, UR9, RZ, P6, !PT ;  /* 0x00000009155d7c10 */ /* 0x000fe4000b7fe4ff */
[----:B------:R-:W-:Y:S02]  /*0a50*/  IADD3 R90, P6, R22, UR8, RZ ;  /* 0x00000008165a7c10 */ /* 0x000fe4000ffde0ff */
[----:B------:R-:W-:Y:S02]  /*0a60*/  HMMA.16816.F32.BF16 R28, R28, R44, RZ ;  /* 0x0000002c1c1c723c */ /* 0x000fe400000418ff */
[----:B------:R-:W-:-:S02]  /*0a70*/  IADD3.X R91, R23, UR9, RZ, P6, !PT ;  /* 0x00000009175b7c10 */ /* 0x000fc4000b7fe4ff */
[----:B------:R-:W3:Y:S01]  /*0a80*/  LDSM.16.M88.4 R20, [R11] ;  /* 0x000000000b14783b */ /* 0x000ee20000000200 */
[----:B------:R-:W-:Y:S01]  /*0a90*/  BAR.SYNC.DEFER_BLOCKING 0x0 ;  /* 0x0000000000007b1d */ /* 0x000fe20000010000 */
[----:B------:R-:W-:Y:S01]  /*0aa0*/  IADD3 R96, P6, R36, UR8, RZ ;  /* 0x0000000824607c10 */ /* 0x000fe2000ffde0ff */
[----:B----4-:R-:W-:Y:S03]  /*0ab0*/  HMMA.16816.F32.BF16 R72, R52, R42, R72 ;  /* 0x0000002a3448723c */ /* 0x010fe60000041848 */
[----:B------:R-:W-:-:S03]  /*0ac0*/  IADD3.X R97, R37, UR9, RZ, P6, !PT ;  /* 0x0000000925617c10 */ /* 0x000fc6000b7fe4ff */
[C---:B------:R-:W-:Y:S06]  /*0ad0*/  HMMA.16816.F32.BF16 R36, R16.reuse, R44, RZ ;  /* 0x0000002c1024723c */ /* 0x040fec00000418ff */
[----:B------:R-:W-:Y:S06]  /*0ae0*/  HMMA.16816.F32.BF16 R16, R16, R64, RZ ;  /* 0x000000401010723c */ /* 0x000fec00000418ff */
[C---:B------:R-:W-:Y:S01]  /*0af0*/  HMMA.16816.F32.BF16 R32, R56.reuse, R42, R32 ;  /* 0x0000002a3820723c */ /* 0x040fe20000041820 */
[----:B------:R-:W-:Y:S01]  /*0b00*/  @!PT LDS RZ, [RZ] ;  /* 0x00000000fffff984 */ /* 0x000fe20000000800 */
[----:B------:R-:W-:Y:S01]  /*0b10*/  @!PT LDS RZ, [RZ] ;  /* 0x00000000fffff984 */ /* 0x000fe20000000800 */
[----:B------:R-:W-:Y:S01]  /*0b20*/  @!PT LDS RZ, [RZ] ;  /* 0x00000000fffff984 */ /* 0x000fe20000000800 */
[----:B------:R-:W-:Y:S05]  /*0b30*/  LDGSTS.E.BYPASS.128 [R0], desc[UR6][R96.64+0x80], P4 ;  /* 0x0000008060007fae */ /* 0x000fea000a101c46 */
[-C--:B------:R-:W-:Y:S01]  /*0b40*/  HMMA.16816.F32.BF16 R56, R56, R46.reuse, R28 ;  /* 0x0000002e3838723c */ /* 0x080fe2000004181c */
[----:B------:R-:W-:Y:S04]  /*0b50*/  LDGSTS.E.BYPASS.128 [R0+0x400], desc[UR6][R90.64+0x80], P5 ;  /* 0x004000805a007fae */ /* 0x000fe8000a901c46 */
[----:B------:R-:W-:Y:S01]  /*0b60*/  LDGSTS.E.BYPASS.128 [R0+0x800], desc[UR6][R92.64+0x80], P2 ;  /* 0x008000805c007fae */ /* 0x000fe20009101c46 */
[C---:B------:R-:W-:Y:S03]  /*0b70*/  HMMA.16816.F32.BF16 R36, R52.reuse, R46, R36 ;  /* 0x0000002e3424723c */ /* 0x040fe60000041824 */
[----:B------:R-:W-:Y:S03]  /*0b80*/  LDGSTS.E.BYPASS.128 [R0+0xc00], desc[UR6][R94.64+0x80], P3 ;  /* 0x00c000805e007fae */ /* 0x000fe60009901c46 */
[----:B------:R-:W-:Y:S01]  /*0b90*/  HMMA.16816.F32.BF16 R52, R52, R66, R16 ;  /* 0x000000423434723c */ /* 0x000fe20000041810 */
[----:B------:R-:W0:Y:S05]  /*0ba0*/  LDGDEPBAR ;  /* 0x00000000000079af */ /* 0x000e2a0000000000 */
[C---:B-1----:R-:W-:Y:S06]  /*0bb0*/  HMMA.16816.F32.BF16 R80, R24.reuse, R40, RZ ;  /* 0x000000281850723c */ /* 0x042fec00000418ff */
[C---:B------:R-:W-:Y:S06]  /*0bc0*/  HMMA.16816.F32.BF16 R68, R24.reuse, R44, RZ ;  /* 0x0000002c1844723c */ /* 0x040fec00000418ff */
[C---:B------:R-:W-:Y:S06]  /*0bd0*/  HMMA.16816.F32.BF16 R48, R24.reuse, R64, RZ ;  /* 0x000000401830723c */ /* 0x040fec00000418ff */
[----:B------:R-:W-:Y:S01]  /*0be0*/  HMMA.16816.F32.BF16 R24, R24, R60, RZ ;  /* 0x0000003c1818723c */ /* 0x000fe200000418ff */
[----:B------:R-:W-:-:S04]  /*0bf0*/  DEPBAR.LE SB0, 0x1 ;  /* 0x000080400000791a */ /* 0x000fc80000000000 */
[----:B------:R-:W-:Y:S01]  /*0c00*/  BAR.SYNC.DEFER_BLOCKING 0x0 ;  /* 0x0000000000007b1d */ /* 0x000fe20000010000 */
[C---:B---3--:R-:W-:Y:S06]  /*0c10*/  HMMA.16816.F32.BF16 R40, R20.reuse, R42, R80 ;  /* 0x0000002a1428723c */ /* 0x048fec0000041850 */
[C---:B------:R-:W-:Y:S06]  /*0c20*/  HMMA.16816.F32.BF16 R44, R20.reuse, R46, R68 ;  /* 0x0000002e142c723c */ /* 0x040fec0000041844 */
[C---:B------:R-:W-:Y:S06]  /*0c30*/  HMMA.16816.F32.BF16 R48, R20.reuse, R66, R48 ;  /* 0x000000421430723c */ /* 0x040fec0000041830 */
[----:B------:R-:W-:Y:S01]  /*0c40*/  HMMA.16816.F32.BF16 R60, R20, R62, R24 ;  /* 0x0000003e143c723c */ /* 0x000fe20000041818 */
[----:B------:R-:W-:Y:S04]  /*0c50*/  LDSM.16.M88.4 R28, [R12+0x1000] ;  /* 0x001000000c1c783b */ /* 0x000fe80000000200 */
[----:B------:R-:W1:Y:S04]  /*0c60*/  LDSM.16.M88.4 R16, [R6+0x1000] ;  /* 0x001000000610783b */ /* 0x000e680000000200 */
[----:B------:R-:W3:Y:S04]  /*0c70*/  LDSM.16.M88.4 R64, [R6+0x1400] ;  /* 0x001400000640783b */ /* 0x000ee80000000200 */
[----:B------:R-:W4:Y:S04]  /*0c80*/  LDSM.16.M88.4 R24, [R12+0x1400] ;  /* 0x001400000c18783b */ /* 0x000f280000000200 */
[----:B------:R-:W-:Y:S04]  /*0c90*/  LDSM.16.M88.4 R20, [R12+0x1800] ;  /* 0x001800000c14783b */ /* 0x000fe80000000200 */
[----:B------:R-:W5:Y:S04]  /*0ca0*/  LDSM.16.M88.4 R68, [R6+0x1c00] ;  /* 0x001c00000644783b */ /* 0x000f680000000200 */
[----:B------:R-:W2:Y:S01]  /*0cb0*/  LDSM.16.M88.4 R80, [R89+0x1000] ;  /* 0x001000005950783b */ /* 0x000ea20000000200 */
[-C--:B-1----:R-:W-:Y:S03]  /*0cc0*/  HMMA.16816.F32.BF16 R76, R16, R28.reuse, R76 ;  /* 0x0000001c104c723c */ /* 0x082fe6000004184c */
[----:B------:R-:W1:Y:S03]  /*0cd0*/  LDSM.16.M88.4 R16, [R6+0x1800] ;  /* 0x001800000610783b */ /* 0x000e660000000200 */
[C---:B---3--:R-:W-:Y:S06]  /*0ce0*/  HMMA.16816.F32.BF16 R32, R64.reuse, R28, R32 ;  /* 0x0000001c4020723c */ /* 0x048fec0000041820 */
[----:B----4-:R-:W-:Y:S01]  /*0cf0*/  HMMA.16816.F32.BF16 R56, R64, R24, R56 ;  /* 0x000000184038723c */ /* 0x010fe20000041838 */
[----:B------:R-:W3:Y:S05]  /*0d00*/  LDSM.16.M88.4 R64, [R88+0x1000] ;  /* 0x001000005840783b */ /* 0x000eea0000000200 */
[C---:B-----5:R-:W-:Y:S06]  /*0d10*/  HMMA.16816.F32.BF16 R40, R68.reuse, R28, R40 ;  /* 0x0000001c4428723c */ /* 0x060fec0000041828 */
[C---:B------:R-:W-:Y:S06]  /*0d20*/  HMMA.16816.F32.BF16 R44, R68.reuse, R24, R44 ;  /* 0x00000018442c723c */ /* 0x040fec000004182c */
[----:B------:R-:W-:Y:S06]  /*0d30*/  HMMA.16816.F32.BF16 R48, R68, R20, R48 ;  /* 0x000000144430723c */ /* 0x000fec0000041830 */
[----:B--2---:R-:W-:Y:S06]  /*0d40*/  HMMA.16816.F32.BF16 R76, R80, R30, R76 ;  /* 0x0000001e504c723c */ /* 0x004fec000004184c */
[C---:B-1----:R-:W-:Y:S06]  /*0d50*/  HMMA.16816.F32.BF16 R72, R16.reuse, R28, R72 ;  /* 0x0000001c1048723c */ /* 0x042fec0000041848 */
[C---:B------:R-:W-:Y:S06]  /*0d60*/  HMMA.16816.F32.BF16 R36, R16.reuse, R24, R36 ;  /* 0x000000181024723c */ /* 0x040fec0000041824 */
[----:B------:R-:W-:Y:S01]  /*0d70*/  HMMA.16816.F32.BF16 R52, R16, R20, R52 ;  /* 0x000000141034723c */ /* 0x000fe20000041834 */
[----:B------:R-:W1:Y:S05]  /*0d80*/  LDSM.16.M88.4 R16, [R12+0x1c00] ;  /* 0x001c00000c10783b */ /* 0x000e6a0000000200 */
[C---:B---3--:R-:W-:Y:S06]  /*0d90*/  HMMA.16816.F32.BF16 R32, R64.reuse, R30, R32 ;  /* 0x0000001e4020723c */ /* 0x048fec0000041820 */
[----:B------:R-:W-:Y:S01]  /*0da0*/  HMMA.16816.F32.BF16 R56, R64, R26, R56 ;  /* 0x0000001a4038723c */ /* 0x000fe20000041838 */
[----:B------:R-:W2:Y:S05]  /*0db0*/  LDSM.16.M88.4 R64, [R11+0x1000] ;  /* 0x001000000b40783b */ /* 0x000eaa0000000200 */
[----:B-1----:R-:W-:Y:S01]  /*0dc0*/  HMMA.16816.F32.BF16 R60, R68, R16, R60 ;  /* 0x00000010443c723c */ /* 0x002fe2000004183c */
[----:B------:R-:W1:Y:S01]  /*0dd0*/  LDSM.16.M88.4 R68, [R3+0x1000] ;  /* 0x001000000344783b */ /* 0x000e620000000200 */
[----:B------:R-:W-:Y:S04]  /*0de0*/  BAR.SYNC.DEFER_BLOCKING 0x0 ;  /* 0x0000000000007b1d */ /* 0x000fe80000010000 */
[C---:B--2---:R-:W-:Y:S06]  /*0df0*/  HMMA.16816.F32.BF16 R44, R64.reuse, R26, R44 ;  /* 0x0000001a402c723c */ /* 0x044fec000004182c */
[C---:B------:R-:W-:Y:S06]  /*0e00*/  HMMA.16816.F32.BF16 R48, R64.reuse, R22, R48 ;  /* 0x000000164030723c */ /* 0x040fec0000041830 */
[C---:B------:R-:W-:Y:S01]  /*0e10*/  HMMA.16816.F32.BF16 R40, R64.reuse, R30, R40 ;  /* 0x0000001e4028723c */ /* 0x040fe20000041828 */
[----:B------:R-:W-:Y:S01]  /*0e20*/  @!PT LDS RZ, [RZ] ;  /* 0x00000000fffff984 */ /* 0x000fe20000000800 */
[----:B------:R-:W-:Y:S01]  /*0e30*/  @!PT LDS RZ, [RZ] ;  /* 0x00000000fffff984 */ /* 0x000fe20000000800 */
[----:B------:R-:W-:Y:S01]  /*0e40*/  @!PT LDS RZ, [RZ] ;  /* 0x00000000fffff984 */ /* 0x000fe20000000800 */
[----:B------:R-:W-:Y:S05]  /*0e50*/  LDGSTS.E.BYPASS.128 [R0+0x1000], desc[UR6][R96.64+0xc0], P4 ;  /* 0x010000c060007fae */ /* 0x000fea000a101c46 */
[----:B------:R-:W-:Y:S01]  /*0e60*/  HMMA.16816.F32.BF16 R60, R64, R18, R60 ;  /* 0x00000012403c723c */ /* 0x000fe2000004183c */
[----:B------:R-:W-:Y:S04]  /*0e70*/  LDGSTS.E.BYPASS.128 [R0+0x1400], desc[UR6][R90.64+0xc0], P5 ;  /* 0x014000c05a007fae */ /* 0x000fe8000a901c46 */
[----:B------:R-:W-:Y:S04]  /*0e80*/  LDGSTS.E.BYPASS.128 [R0+0x1800], desc[UR6][R92.64+0xc0], P2 ;  /* 0x018000c05c007fae */ /* 0x000fe80009101c46 */
[----:B------:R-:W-:Y:S01]  /*0e90*/  LDGSTS.E.BYPASS.128 [R0+0x1c00], desc[UR6][R94.64+0xc0], P3 ;  /* 0x01c000c05e007fae */ /* 0x000fe20009901c46 */
[C---:B-1----:R-:W-:Y:S03]  /*0ea0*/  HMMA.16816.F32.BF16 R36, R68.reuse, R26, R36 ;  /* 0x0000001a4424723c */ /* 0x042fe60000041824 */
[----:B------:R-:W0:Y:S03]  /*0eb0*/  LDGDEPBAR ;  /* 0x00000000000079af */ /* 0x000e260000000000 */
[C---:B------:R-:W-:Y:S06]  /*0ec0*/  HMMA.16816.F32.BF16 R52, R68.reuse, R22, R52 ;  /* 0x000000164434723c */ /* 0x040fec0000041834 */
[----:B------:R-:W-:Y:S01]  /*0ed0*/  HMMA.16816.F32.BF16 R72, R68, R30, R72 ;  /* 0x0000001e4448723c */ /* 0x000fe20000041848 */
[----:B------:R-:W-:-:S04]  /*0ee0*/  DEPBAR.LE SB0, 0x1 ;  /* 0x000080400000791a */ /* 0x000fc80000000000 */
[----:B------:R-:W-:Y:S06]  /*0ef0*/  BAR.SYNC.DEFER_BLOCKING 0x0 ;  /* 0x0000000000007b1d */ /* 0x000fec0000010000 */
[----:B------:R-:W-:Y:S04]  /*0f00*/  LDSM.16.M88.4 R20, [R12] ;  /* 0x000000000c14783b */ /* 0x000fe80000000200 */
[----:B------:R-:W1:Y:S04]  /*0f10*/  LDSM.16.M88.4 R24, [R6] ;  /* 0x000000000618783b */ /* 0x000e680000000200 */
[----:B------:R-:W2:Y:S04]  /*0f20*/  LDSM.16.M88.4 R64, [R6+0x400] ;  /* 0x000400000640783b */ /* 0x000ea80000000200 */
[----:B------:R-:W3:Y:S04]  /*0f30*/  LDSM.16.M88.4 R16, [R12+0x400] ;  /* 0x000400000c10783b */ /* 0x000ee80000000200 */
[----:B------:R-:W-:Y:S04]  /*0f40*/  LDSM.16.M88.4 R28, [R12+0x800] ;  /* 0x000800000c1c783b */ /* 0x000fe80000000200 */
[----:B------:R-:W4:Y:S04]  /*0f50*/  LDSM.16.M88.4 R68, [R89] ;  /* 0x000000005944783b */ /* 0x000f280000000200 */
[----:B------:R-:W-:Y:S01]  /*0f60*/  LDSM.16.M88.4 R80, [R3] ;  /* 0x000000000350783b */ /* 0x000fe20000000200 */
[-C--:B-1----:R-:W-:Y:S03]  /*0f70*/  HMMA.16816.F32.BF16 R76, R24, R20.reuse, R76 ;  /* 0x00000014184c723c */ /* 0x082fe6000004184c */
[----:B------:R-:W1:Y:S03]  /*0f80*/  LDSM.16.M88.4 R24, [R6+0x800] ;  /* 0x000800000618783b */ /* 0x000e660000000200 */
[C---:B--2---:R-:W-:Y:S06]  /*0f90*/  HMMA.16816.F32.BF16 R32, R64.reuse, R20, R32 ;  /* 0x000000144020723c */ /* 0x044fec0000041820 */
[----:B---3--:R-:W-:Y:S01]  /*0fa0*/  HMMA.16816.F32.BF16 R64, R64, R16, R56 ;  /* 0x000000104040723c */ /* 0x008fe20000041838 */
[----:B------:R-:W2:Y:S11]  /*0fb0*/  LDSM.16.M88.4 R56, [R6+0xc00] ;  /* 0x000c00000638783b */ /* 0x000eb60000000200 */
[----:B----4-:R-:W-:Y:S01]  /*0fc0*/  HMMA.16816.F32.BF16 R68, R68, R22, R76 ;  /* 0x000000164444723c */ /* 0x010fe2000004184c */
[----:B------:R-:W3:Y:S05]  /*0fd0*/  LDSM.16.M88.4 R76, [R11] ;  /* 0x000000000b4c783b */ /* 0x000eea0000000200 */
[C---:B-1----:R-:W-:Y:S06]  /*0fe0*/  HMMA.16816.F32.BF16 R72, R24.reuse, R20, R72 ;  /* 0x000000141848723c */ /* 0x042fec0000041848 */
[C---:B------:R-:W-:Y:S06]  /*0ff0*/  HMMA.16816.F32.BF16 R36, R24.reuse, R16, R36 ;  /* 0x000000101824723c */ /* 0x040fec0000041824 */
[----:B------:R-:W-:Y:S01]  /*1000*/  HMMA.16816.F32.BF16 R52, R24, R28, R52 ;  /* 0x0000001c1834723c */ /* 0x000fe20000041834 */
[----:B------:R-:W1:Y:S05]  /*1010*/  LDSM.16.M88.4 R24, [R12+0xc00] ;  /* 0x000c00000c18783b */ /* 0x000e6a0000000200 */
[C---:B--2---:R-:W-:Y:S06]  /*1020*/  HMMA.16816.F32.BF16 R40, R56.reuse, R20, R40 ;  /* 0x000000143828723c */ /* 0x044fec0000041828 */
[C---:B------:R-:W-:Y:S06]  /*1030*/  HMMA.16816.F32.BF16 R44, R56.reuse, R16, R44 ;  /* 0x00000010382c723c */ /* 0x040fec000004182c */
[----:B------:R-:W-:Y:S06]  /*1040*/  HMMA.16816.F32.BF16 R48, R56, R28, R48 ;  /* 0x0000001c3830723c */ /* 0x000fec0000041830 */
[C---:B------:R-:W-:Y:S06]  /*1050*/  HMMA.16816.F32.BF16 R72, R80.reuse, R22, R72 ;  /* 0x000000165048723c */ /* 0x040fec0000041848 */
[----:B------:R-:W-:Y:S06]  /*1060*/  HMMA.16816.F32.BF16 R36, R80, R18, R36 ;  /* 0x000000125024723c */ /* 0x000fec0000041824 */
[----:B---3--:R-:W-:Y:S06]  /*1070*/  HMMA.16816.F32.BF16 R40, R76, R22, R40 ;  /* 0x000000164c28723c */ /* 0x008fec0000041828 */
[----:B-1----:R-:W-:Y:S01]  /*1080*/  HMMA.16816.F32.BF16 R60, R56, R24, R60 ;  /* 0x00000018383c723c */ /* 0x002fe2000004183c */
[----:B------:R-:W1:Y:S01]  /*1090*/  LDSM.16.M88.4 R56, [R88] ;  /* 0x000000005838783b */ /* 0x000e620000000200 */
[----:B------:R-:W-:Y:S04]  /*10a0*/  BAR.SYNC.DEFER_BLOCKING 0x0 ;  /* 0x0000000000007b1d */ /* 0x000fe80000010000 */
[----:B------:R-:W-:Y:S06]  /*10b0*/  HMMA.16816.F32.BF16 R44, R76, R18, R44 ;  /* 0x000000124c2c723c */ /* 0x000fec000004182c */
[-C--:B------:R-:W-:Y:S06]  /*10c0*/  HMMA.16816.F32.BF16 R52, R80, R30.reuse, R52 ;  /* 0x0000001e5034723c */ /* 0x080fec0000041834 */
[C---:B------:R-:W-:Y:S06]  /*10d0*/  HMMA.16816.F32.BF16 R48, R76.reuse, R30, R48 ;  /* 0x0000001e4c30723c */ /* 0x040fec0000041830 */
[----:B------:R-:W-:Y:S01]  /*10e0*/  HMMA.16816.F32.BF16 R60, R76, R26, R60 ;  /* 0x0000001a4c3c723c */ /* 0x000fe2000004183c */
[----:B------:R-:W2:Y:S01]  /*10f0*/  LDC.64 R76, c[0x0][0x218] ;  /* 0x00008600ff4c7b82 */ /* 0x000ea20000000a00 */
[----:B------:R-:W-:Y:S01]  /*1100*/  @!PT LDS RZ, [RZ] ;  /* 0x00000000fffff984 */ /* 0x000fe20000000800 */
[----:B------:R-:W-:Y:S01]  /*1110*/  @!PT LDS RZ, [RZ] ;  /* 0x00000000fffff984 */ /* 0x000fe20000000800 */
[----:B------:R-:W-:Y:S01]  /*1120*/  @!PT LDS RZ, [RZ] ;  /* 0x00000000fffff984 */ /* 0x000fe20000000800 */
[----:B------:R-:W-:Y:S04]  /*1130*/  LDGSTS.E.BYPASS.128 [R0], desc[UR6][R96.64+0x100], !PT ;  /* 0x0000010060007fae */ /* 0x000fe8000f901c46 */
[----:B------:R-:W-:Y:S04]  /*1140*/  LDGSTS.E.BYPASS.128 [R0+0x400], desc[UR6][R90.64+0x100], !PT ;  /* 0x004001005a007fae */ /* 0x000fe8000f901c46 */
[----:B------:R-:W-:Y:S04]  /*1150*/  LDGSTS.E.BYPASS.128 [R0+0x800], desc[UR6][R92.64+0x100], !PT ;  /* 0x008001005c007fae */ /* 0x000fe8000f901c46 */
[----:B------:R-:W-:Y:S01]  /*1160*/  LDGSTS.E.BYPASS.128 [R0+0xc00], desc[UR6][R94.64+0x100], !PT ;  /* 0x00c001005e007fae */ /* 0x000fe2000f901c46 */
[C---:B-1----:R-:W-:Y:S03]  /*1170*/  HMMA.16816.F32.BF16 R32, R56.reuse, R22, R32 ;  /* 0x000000163820723c */ /* 0x042fe60000041820 */
[----:B------:R-:W0:Y:S03]  /*1180*/  LDGDEPBAR ;  /* 0x00000000000079af */ /* 0x000e260000000000 */
[----:B------:R-:W-:Y:S01]  /*1190*/  HMMA.16816.F32.BF16 R64, R56, R18, R64 ;  /* 0x000000123840723c */ /* 0x000fe20000041840 */
[----:B------:R-:W-:-:S04]  /*11a0*/  DEPBAR.LE SB0, 0x1 ;  /* 0x000080400000791a */ /* 0x000fc80000000000 */
[----:B------:R-:W-:Y:S06]  /*11b0*/  BAR.SYNC.DEFER_BLOCKING 0x0 ;  /* 0x0000000000007b1d */ /* 0x000fec0000010000 */
[----:B------:R-:W-:Y:S04]  /*11c0*/  LDSM.16.M88.4 R16, [R12+0x1000] ;  /* 0x001000000c10783b */ /* 0x000fe80000000200 */
[----:B------:R-:W1:Y:S04]  /*11d0*/  LDSM.16.M88.4 R20, [R6+0x1000] ;  /* 0x001000000614783b */ /* 0x000e680000000200 */
[----:B------:R-:W3:Y:S04]  /*11e0*/  LDSM.16.M88.4 R56, [R6+0x1400] ;  /* 0x001400000638783b */ /* 0x000ee80000000200 */
[----:B------:R-:W4:Y:S04]  /*11f0*/  LDSM.16.M88.4 R24, [R12+0x1400] ;  /* 0x001400000c18783b */ /* 0x000f280000000200 */
[----:B------:R-:W5:Y:S04]  /*1200*/  LDSM.16.M88.4 R28, [R89+0x1000] ;  /* 0x00100000591c783b */ /* 0x000f680000000200 */
[----:B------:R-:W-:Y:S01]  /*1210*/  LDSM.16.M88.4 R80, [R11+0x1000] ;  /* 0x001000000b50783b */ /* 0x000fe20000000200 */
[-C--:B-1----:R-:W-:Y:S03]  /*1220*/  HMMA.16816.F32.BF16 R20, R20, R16.reuse, R68 ;  /* 0x000000101414723c */ /* 0x082fe60000041844 */
[----:B------:R-:W1:Y:S03]  /*1230*/  LDSM.16.M88.4 R68, [R6+0x1800] ;  /* 0x001800000644783b */ /* 0x000e660000000200 */
[C---:B---3--:R-:W-:Y:S06]  /*1240*/  HMMA.16816.F32.BF16 R32, R56.reuse, R16, R32 ;  /* 0x000000103820723c */ /* 0x048fec0000041820 */
[----:B----4-:R-:W-:Y:S01]  /*1250*/  HMMA.16816.F32.BF16 R64, R56, R24, R64 ;  /* 0x000000183840723c */ /* 0x010fe20000041840 */
[----:B------:R-:W3:Y:S11]  /*1260*/  LDSM.16.M88.4 R56, [R12+0x1800] ;  /* 0x001800000c38783b */ /* 0x000ef60000000200 */
[----:B-----5:R-:W-:Y:S01]  /*1270*/  HMMA.16816.F32.BF16 R20, R28, R18, R20 ;  /* 0x000000121c14723c */ /* 0x020fe20000041814 */
[----:B------:R-:W4:Y:S05]  /*1280*/  LDSM.16.M88.4 R28, [R88+0x1000] ;  /* 0x00100000581c783b */ /* 0x000f2a0000000200 */
[C---:B-1----:R-:W-:Y:S06]  /*1290*/  HMMA.16816.F32.BF16 R72, R68.reuse, R16, R72 ;  /* 0x000000104448723c */ /* 0x042fec0000041848 */
[C---:B------:R-:W-:Y:S06]  /*12a0*/  HMMA.16816.F32.BF16 R36, R68.reuse, R24, R36 ;  /* 0x000000184424723c */ /* 0x040fec0000041824 */
[----:B---3--:R-:W-:Y:S07]  /*12b0*/  HMMA.16816.F32.BF16 R52, R68, R56, R52 ;  /* 0x000000384434723c */ /* 0x008fee0000041834 */
[----:B--2---:R-:W-:-:S02]  /*12c0*/  LEA R69, P2, R10, R76, 0x2 ;  /* 0x0000004c0a457211 */ /* 0x004fc400078410ff */
[----:B------:R-:W-:Y:S01]  /*12d0*/  SHF.R.S32.HI R68, RZ, 0x1f, R10 ;  /* 0x0000001fff447819 */ /* 0x000fe2000001140a */
[C---:B----4-:R-:W-:Y:S03]  /*12e0*/  HMMA.16816.F32.BF16 R32, R28.reuse, R18, R32 ;  /* 0x000000121c20723c */ /* 0x050fe60000041820 */
[----:B------:R-:W-:Y:S01]  /*12f0*/  LEA.HI.X R68, R10, R77, R68, 0x2, P2 ;  /* 0x0000004d0a447211 */ /* 0x000fe200010f1444 */
[----:B------:R-:W-:Y:S01]  /*1300*/  IMAD.SHL.U32 R10, R14, 0x20, RZ ;  /* 0x000000200e0a7824 */ /* 0x000fe200078e00ff */
[----:B------:R-:W-:Y:S01]  /*1310*/  LEA R86, P2, R86, R69, 0x2 ;  /* 0x0000004556567211 */ /* 0x000fe200078410ff */
[----:B------:R-:W-:Y:S01]  /*1320*/  LDSM.16.M88.4 R76, [R3+0x1000] ;  /* 0x00100000034c783b */ /* 0x000fe20000000200 */
[----:B------:R-:W-:Y:S01]  /*1330*/  SHF.L.U64.HI R14, R14, 0x5, R9 ;  /* 0x000000050e0e7819 */ /* 0x000fe20000010209 */
[----:B------:R-:W-:Y:S02]  /*1340*/  HMMA.16816.F32.BF16 R64, R28, R26, R64 ;  /* 0x0000001a1c40723c */ /* 0x000fe40000041840 */
[----:B------:R-:W-:Y:S01]  /*1350*/  IMAD.X R9, RZ, RZ, R68, P2 ;  /* 0x000000ffff097224 */ /* 0x000fe200010e0644 */
[----:B------:R-:W1:Y:S01]  /*1360*/  LDSM.16.M88.4 R28, [R6+0x1c00] ;  /* 0x001c0000061c783b */ /* 0x000e620000000200 */
[----:B------:R-:W-:-:S03]  /*1370*/  LEA R88, P2, R10, R86, 0x2 ;  /* 0x000000560a587211 */ /* 0x000fc600078410ff */
[----:B------:R2:W3:Y:S01]  /*1380*/  LDSM.16.M88.4 R68, [R12+0x1c00] ;  /* 0x001c00000c44783b */ /* 0x0004e20000000200 */
[----:B------:R-:W-:Y:S01]  /*1390*/  LEA.HI.X R89, R10, R9, R14, 0x2, P2 ;  /* 0x000000090a597211 */ /* 0x000fe200010f140e */
[----:B------:R-:W-:Y:S06]  /*13a0*/  BAR.SYNC.DEFER_BLOCKING 0x0 ;  /* 0x0000000000007b1d */ /* 0x000fec0000010000 */
[----:B------:R-:W-:Y:S01]  /*13b0*/  @!PT LDS RZ, [RZ] ;  /* 0x00000000fffff984 */ /* 0x000fe20000000800 */
[----:B------:R-:W-:Y:S01]  /*13c0*/  @!PT LDS RZ, [RZ] ;  /* 0x00000000fffff984 */ /* 0x000fe20000000800 */
[----:B------:R-:W-:Y:S01]  /*13d0*/  @!PT LDS RZ, [RZ] ;  /* 0x00000000fffff984 */ /* 0x000fe20000000800 */
[----:B------:R-:W-:Y:S04]  /*13e0*/  LDGSTS.E.BYPASS.128 [R0+0x1000], desc[UR6][R96.64+0x140], !PT ;  /* 0x0100014060007fae */ /* 0x000fe8000f901c46 */
[----:B------:R-:W-:Y:S04]  /*13f0*/  LDGSTS.E.BYPASS.128 [R0+0x1400], desc[UR6][R90.64+0x140], !PT ;  /* 0x014001405a007fae */ /* 0x000fe8000f901c46 */
[----:B------:R-:W-:Y:S04]  /*1400*/  LDGSTS.E.BYPASS.128 [R0+0x1800], desc[UR6][R92.64+0x140], !PT ;  /* 0x018001405c007fae */ /* 0x000fe8000f901c46 */
[----:B------:R4:W-:Y:S04]  /*1410*/  LDGSTS.E.BYPASS.128 [R0+0x1c00], desc[UR6][R94.64+0x140], !PT ;  /* 0x01c001405e007fae */ /* 0x0009e8000f901c46 */
[----:B------:R-:W0:Y:S01]  /*1420*/  LDGDEPBAR ;  /* 0x00000000000079af */ /* 0x000e220000000000 */
[----:B------:R-:W-:-:S04]  /*1430*/  DEPBAR.LE SB0, 0x0 ;  /* 0x000080000000791a */ /* 0x000fc80000000000 */
[----:B------:R-:W-:Y:S06]  /*1440*/  BAR.SYNC.DEFER_BLOCKING 0x0 ;  /* 0x0000000000007b1d */ /* 0x000fec0000010000 */
[----:B------:R5:W3:Y:S01]  /*1450*/  @P1 LDG.E R98, desc[UR6][R88.64] ;  /* 0x0000000658621981 */ /* 0x000ae2000c1e1900 */
[C---:B----4-:R-:W-:Y:S01]  /*1460*/  LOP3.LUT R0, R2.reuse, 0x3f, RZ, 0xc0, !PT ;  /* 0x0000003f02007812 */ /* 0x050fe200078ec0ff */
[----:B-1----:R-:W-:Y:S01]  /*1470*/  HMMA.16816.F32.BF16 R40, R28, R16, R40 ;  /* 0x000000101c28723c */ /* 0x002fe20000041828 */
[----:B--2---:R-:W-:Y:S01]  /*1480*/  LOP3.LUT R12, R15, 0x20, R84, 0xfe, !PT ;  /* 0x000000200f0c7812 */ /* 0x004fe200078efe54 */
[----:B------:R-:W-:Y:S01]  /*1490*/  IMAD.SHL.U32 R6, R2, 0x2, RZ ;  /* 0x0000000202067824 */ /* 0x000fe200078e00ff */
[----:B------:R-:W-:-:S02]  /*14a0*/  LEA R107, R0, UR4, 0x2 ;  /* 0x00000004006b7c11 */ /* 0x000fc4000f8e10ff */
[C-C-:B------:R-:W-:Y:S01]  /*14b0*/  LOP3.LUT R10, R15.reuse, 0x30, R84.reuse, 0xfe, !PT ;  /* 0x000000300f0a7812 */ /* 0x140fe200078efe54 */
[C---:B------:R-:W-:Y:S01]  /*14c0*/  HMMA.16816.F32.BF16 R72, R76.reuse, R18, R72 ;  /* 0x000000124c48723c */ /* 0x040fe20000041848 */
[C-C-:B------:R-:W-:Y:S02]  /*14d0*/  LOP3.LUT R16, R15.reuse, 0x28, R84.reuse, 0xfe, !PT ;  /* 0x000000280f107812 */ /* 0x140fe400078efe54 */
[C---:B------:R-:W-:Y:S02]  /*14e0*/  LOP3.LUT R14, R15.reuse, 0x38, R84, 0xfe, !PT ;  /* 0x000000380f0e7812 */ /* 0x040fe400078efe54 */
[----:B------:R-:W-:Y:S01]  /*14f0*/  LOP3.LUT R9, R15, R84, RZ, 0xfc, !PT ;  /* 0x000000540f097212 */ /* 0x000fe200078efcff */
[----:B------:R-:W-:Y:S01]  /*1500*/  HMMA.16816.F32.BF16 R36, R76, R26, R36 ;  /* 0x0000001a4c24723c */ /* 0x000fe20000041824 */
[----:B------:R-:W-:Y:S02]  /*1510*/  LEA R86, R12, UR4, 0x2 ;  /* 0x000000040c567c11 */ /* 0x000fe4000f8e10ff */
[----:B-----5:R-:W-:-:S02]  /*1520*/  LEA R88, R16, UR4, 0x2 ;  /* 0x0000000410587c11 */ /* 0x020fc4000f8e10ff */
[----:B------:R-:W-:Y:S01]  /*1530*/  LEA R102, R10, UR4, 0x2 ;  /* 0x000000040a667c11 */ /* 0x000fe2000f8e10ff */
[----:B------:R-:W-:Y:S01]  /*1540*/  HMMA.16816.F32.BF16 R52, R76, R58, R52 ;  /* 0x0000003a4c34723c */ /* 0x000fe20000041834 */
[----:B------:R-:W-:Y:S02]  /*1550*/  LEA R105, R14, UR4, 0x2 ;  /* 0x000000040e697c11 */ /* 0x000fe4000f8e10ff */
[----:B------:R-:W-:Y:S02]  /*1560*/  LEA R3, R9, UR4, 0x2 ;  /* 0x0000000409037c11 */ /* 0x000fe4000f8e10ff */
[----:B------:R-:W-:Y:S01]  /*1570*/  LOP3.LUT R6, R13, 0x6, R6, 0xf8, !PT ;  /* 0x000000060d067812 */ /* 0x000fe200078ef806 */
[----:B------:R-:W-:Y:S01]  /*1580*/  HMMA.16816.F32.BF16 R40, R80, R18, R40 ;  /* 0x000000125028723c */ /* 0x000fe20000041828 */
[----:B------:R-:W-:Y:S02]  /*1590*/  LEA R111, R8, UR4, 0x1 ;  /* 0x00000004086f7c11 */ /* 0x000fe4000f8e08ff */
[----:B------:R-:W-:-:S02]  /*15a0*/  LEA R77, R6, UR4, 0x2 ;  /* 0x00000004064d7c11 */ /* 0x000fc4000f8e10ff */
[----:B------:R-:W-:Y:S01]  /*15b0*/  LOP3.LUT R101, R6, 0x30, RZ, 0xfc, !PT ;  /* 0x0000003006657812 */ /* 0x000fe200078efcff */
[----:B------:R-:W-:Y:S01]  /*15c0*/  IMAD R8, R8, 0x2, R111 ;  /* 0x0000000208087824 */ /* 0x000fe200078e026f */
[C---:B------:R-:W-:Y:S06]  /*15d0*/  HMMA.16816.F32.BF16 R48, R28.reuse, R56, R48 ;  /* 0x000000381c30723c */ /* 0x040fec0000041830 */
[C---:B------:R-:W-:Y:S06]  /*15e0*/  HMMA.16816.F32.BF16 R44, R28.reuse, R24, R44 ;  /* 0x000000181c2c723c */ /* 0x040fec000004182c */
[----:B---3--:R-:W-:-:S12]  /*15f0*/  HMMA.16816.F32.BF16 R60, R28, R68, R60 ;  /* 0x000000441c3c723c */ /* 0x008fd8000004183c */
[C---:B------:R-:W-:Y:S06]  /*1600*/  HMMA.16816.F32.BF16 R48, R80.reuse, R58, R48 ;  /* 0x0000003a5030723c */ /* 0x040fec0000041830 */
[C---:B------:R-:W-:Y:S06]  /*1610*/  HMMA.16816.F32.BF16 R44, R80.reuse, R26, R44 ;  /* 0x0000001a502c723c */ /* 0x040fec000004182c */
[----:B------:R-:W-:Y:S01]  /*1620*/  HMMA.16816.F32.BF16 R60, R80, R70, R60 ;  /* 0x00000046503c723c */ /* 0x000fe2000004183c */
[----:B------:R-:W-:Y:S01]  /*1630*/  STS [R107], R98 ;  /* 0x000000626b007388 */ /* 0x000fe20000000800 */
[----:B------:R-:W-:Y:S06]  /*1640*/  BAR.SYNC.DEFER_BLOCKING 0x0 ;  /* 0x0000000000007b1d */ /* 0x000fec0000010000 */
[----:B------:R-:W-:Y:S04]  /*1650*/  LDS R86, [R86] ;  /* 0x0000000056567984 */ /* 0x000fe80000000800 */
[----:B------:R-:W-:Y:S04]  /*1660*/  LDS R88, [R88] ;  /* 0x0000000058587984 */ /* 0x000fe80000000800 */
[----:B------:R-:W-:Y:S04]  /*1670*/  LDS R102, [R102] ;  /* 0x0000000066667984 */ /* 0x000fe80000000800 */
[----:B------:R-:W-:Y:S04]  /*1680*/  LDS R105, [R105] ;  /* 0x0000000069697984 */ /* 0x000fe80000000800 */
[----:B------:R-:W-:Y:S04]  /*1690*/  LDS R17, [R3] ;  /* 0x0000000003117984 */ /* 0x000fe80000000800 */
[----:B------:R-:W-:Y:S04]  /*16a0*/  LDS R76, [R3+0x20] ;  /* 0x00002000034c7984 */ /* 0x000fe80000000800 */
[----:B------:R-:W-:Y:S04]  /*16b0*/  LDS R13, [R3+0x40] ;  /* 0x00004000030d7984 */ /* 0x000fe80000000800 */
[----:B------:R-:W-:Y:S01]  /*16c0*/  LDS R11, [R3+0x60] ;  /* 0x00006000030b7984 */ /* 0x000fe20000000800 */
[----:B------:R-:W-:Y:S06]  /*16d0*/  BAR.SYNC.DEFER_BLOCKING 0x0 ;  /* 0x0000000000007b1d */ /* 0x000fec0000010000 */
[----:B------:R1:W-:Y:S02]  /*16e0*/  STS [R107], R98 ;  /* 0x000000626b007388 */ /* 0x0003e40000000800 */
[----:B------:R-:W-:Y:S01]  /*16f0*/  BAR.SYNC.DEFER_BLOCKING 0x0 ;  /* 0x0000000000007b1d */ /* 0x000fe20000010000 */
[----:B-1----:R-:W-:-:S05]  /*1700*/  IMAD R107, R0, -0x2, R107 ;  /* 0xfffffffe006b7824 */ /* 0x002fca00078e026b */
[----:B------:R-:W1:Y:S02]  /*1710*/  LDS.64 R18, [R77] ;  /* 0x000000004d127984 */ /* 0x000e640000000a00 */
[C---:B-1----:R-:W-:Y:S01]  /*1720*/  FADD R78, R17.reuse, -R18 ;  /* 0x80000012114e7221 */ /* 0x042fe20000000000 */
[----:B------:R-:W-:-:S03]  /*1730*/  FADD R17, R17, -R19 ;  /* 0x8000001311117221 */ /* 0x000fc60000000000 */
[----:B------:R-:W-:Y:S01]  /*1740*/  FMUL R78, R78, 1.4426950216293334961 ;  /* 0x3fb8aa3b4e4e7820 */ /* 0x000fe20000400000 */
[----:B------:R-:W-:-:S04]  /*1750*/  FMUL R79, R17, 1.4426950216293334961 ;  /* 0x3fb8aa3b114f7820 */ /* 0x000fc80000400000 */
[----:B------:R-:W-:Y:S02]  /*1760*/  FSETP.GEU.AND P1, PT, R78, -126, PT ;  /* 0xc2fc00004e00780b */ /* 0x000fe40003f2e000 */
[----:B------:R-:W-:-:S11]  /*1770*/  FSETP.GEU.AND P2, PT, R79, -126, PT ;  /* 0xc2fc00004f00780b */ /* 0x000fd60003f4e000 */
[----:B------:R-:W-:Y:S02]  /*1780*/  @!P1 FMUL R78, R78, 0.5 ;  /* 0x3f0000004e4e9820 */ /* 0x000fe40000400000 */
[----:B------:R-:W-:Y:S02]  /*1790*/  @!P2 FMUL R79, R79, 0.5 ;  /* 0x3f0000004f4fa820 */ /* 0x000fe40000400000 */
[----:B------:R-:W1:Y:S08]  /*17a0*/  MUFU.EX2 R17, R78 ;  /* 0x0000004e00117308 */ /* 0x000e700000000800 */
[----:B------:R-:W2:Y:S01]  /*17b0*/  MUFU.EX2 R90, R79 ;  /* 0x0000004f005a7308 */ /* 0x000ea20000000800 */
[----:B-1----:R-:W-:-:S04]  /*17c0*/  @!P1 FMUL R17, R17, R17 ;  /* 0x0000001111119220 */ /* 0x002fc80000400000 */
[----:B------:R-:W-:Y:S01]  /*17d0*/  FMUL R20, R20, R17 ;  /* 0x0000001114147220 */ /* 0x000fe20000400000 */
[C-C-:B------:R-:W-:Y:S01]  /*17e0*/  FADD R17, R76.reuse, -R18.reuse ;  /* 0x800000124c117221 */ /* 0x140fe20000000000 */
[----:B------:R-:W-:Y:S01]  /*17f0*/  FADD R76, R76, -R19 ;  /* 0x800000134c4c7221 */ /* 0x000fe20000000000 */
[----:B--2---:R-:W-:Y:S02]  /*1800*/  @!P2 FMUL R90, R90, R90 ;  /* 0x0000005a5a5aa220 */ /* 0x004fe40000400000 */
[----:B------:R-:W-:Y:S01]  /*1810*/  FMUL R89, R17, 1.4426950216293334961 ;  /* 0x3fb8aa3b11597820 */ /* 0x000fe20000400000 */
[----:B------:R-:W-:Y:S01]  /*1820*/  FADD R17, R13, -R18 ;  /* 0x800000120d117221 */ /* 0x000fe20000000000 */
[----:B------:R-:W-:Y:S01]  /*1830*/  FMUL R76, R76, 1.4426950216293334961 ;  /* 0x3fb8aa3b4c4c7820 */ /* 0x000fe20000400000 */
[----:B------:R-:W-:Y:S02]  /*1840*/  FMUL R21, R21, R90 ;  /* 0x0000005a15157220 */ /* 0x000fe40000400000 */
[----:B------:R-:W-:Y:S01]  /*1850*/  FSETP.GEU.AND P1, PT, R89, -126, PT ;  /* 0xc2fc00005900780b */ /* 0x000fe20003f2e000 */
[----:B------:R-:W-:Y:S01]  /*1860*/  FMUL R79, R17, 1.4426950216293334961 ;  /* 0x3fb8aa3b114f7820 */ /* 0x000fe20000400000 */
[----:B------:R-:W-:-:S04]  /*1870*/  FSETP.GEU.AND P2, PT, R76, -126, PT ;  /* 0xc2fc00004c00780b */ /* 0x000fc80003f4e000 */
[----:B------:R-:W-:-:S07]  /*1880*/  FSETP.GEU.AND P3, PT, R79, -126, PT ;  /* 0xc2fc00004f00780b */ /* 0x000fce0003f6e000 */
[----:B------:R-:W-:Y:S02]  /*1890*/  @!P1 FMUL R89, R89, 0.5 ;  /* 0x3f00000059599820 */ /* 0x000fe40000400000 */
[----:B------:R-:W-:Y:S02]  /*18a0*/  @!P2 FMUL R76, R76, 0.5 ;  /* 0x3f0000004c4ca820 */ /* 0x000fe40000400000 */
[----:B------:R-:W1:Y:S02]  /*18b0*/  MUFU.EX2 R17, R89 ;  /* 0x0000005900117308 */ /* 0x000e640000000800 */
[----:B------:R-:W-:-:S06]  /*18c0*/  @!P3 FMUL R79, R79, 0.5 ;  /* 0x3f0000004f4fb820 */ /* 0x000fcc0000400000 */
[----:B------:R-:W2:Y:S08]  /*18d0*/  MUFU.EX2 R78, R76 ;  /* 0x0000004c004e7308 */ /* 0x000eb00000000800 */
[----:B------:R-:W3:Y:S01]  /*18e0*/  MUFU.EX2 R91, R79 ;  /* 0x0000004f005b7308 */ /* 0x000ee20000000800 */
[----:B-1----:R-:W-:-:S04]  /*18f0*/  @!P1 FMUL R17, R17, R17 ;  /* 0x0000001111119220 */ /* 0x002fc80000400000 */
[----:B------:R-:W-:Y:S01]  /*1900*/  FMUL R22, R22, R17 ;  /* 0x0000001116167220 */ /* 0x000fe20000400000 */
[----:B------:R-:W-:Y:S01]  /*1910*/  FADD R17, R13, -R19 ;  /* 0x800000130d117221 */ /* 0x000fe20000000000 */
[----:B--2---:R-:W-:-:S03]  /*1920*/  @!P2 FMUL R78, R78, R78 ;  /* 0x0000004e4e4ea220 */ /* 0x004fc60000400000 */
[----:B------:R-:W-:Y:S01]  /*1930*/  FMUL R90, R17, 1.4426950216293334961 ;  /* 0x3fb8aa3b115a7820 */ /* 0x000fe20000400000 */
[----:B------:R-:W-:Y:S01]  /*1940*/  FADD R17, R11, -R18 ;  /* 0x800000120b117221 */ /* 0x000fe20000000000 */
[----:B------:R-:W-:-:S03]  /*1950*/  FMUL R23, R23, R78 ;  /* 0x0000004e17177220 */ /* 0x000fc60000400000 */
[----:B------:R-:W-:Y:S01]  /*1960*/  FSETP.GEU.AND P1, PT, R90, -126, PT ;  /* 0xc2fc00005a00780b */ /* 0x000fe20003f2e000 */
[----:B------:R-:W-:Y:S01]  /*1970*/  FMUL R78, R17, 1.4426950216293334961 ;  /* 0x3fb8aa3b114e7820 */ /* 0x000fe20000400000 */
[----:B------:R-:W-:Y:S01]  /*1980*/  FADD R17, R11, -R19 ;  /* 0x800000130b117221 */ /* 0x000fe20000000000 */
[----:B---3--:R-:W-:-:S03]  /*1990*/  @!P3 FMUL R91, R91, R91 ;  /* 0x0000005b5b5bb220 */ /* 0x008fc60000400000 */
[----:B------:R-:W-:Y:S01]  /*19a0*/  FMUL R89, R17, 1.4426950216293334961 ;  /* 0x3fb8aa3b11597820 */ /* 0x000fe20000400000 */
[----:B------:R-:W-:Y:S01]  /*19b0*/  FSETP.GEU.AND P2, PT, R78, -126, PT ;  /* 0xc2fc00004e00780b */ /* 0x000fe20003f4e000 */
[--C-:B------:R-:W-:Y:S01]  /*19c0*/  FADD R17, R86, -R18.reuse ;  /* 0x8000001256117221 */ /* 0x100fe20000000000 */
[----:B------:R-:W-:Y:S02]  /*19d0*/  FMUL R32, R32, R91 ;  /* 0x0000005b20207220 */ /* 0x000fe40000400000 */
[----:B------:R-:W-:Y:S01]  /*19e0*/  FSETP.GEU.AND P3, PT, R89, -126, PT ;  /* 0xc2fc00005900780b */ /* 0x000fe20003f6e000 */
[----:B------:R-:W-:Y:S01]  /*19f0*/  FMUL R91, R17, 1.4426950216293334961 ;  /* 0x3fb8aa3b115b7820 */ /* 0x000fe20000400000 */
[----:B------:R-:W-:Y:S01]  /*1a00*/  @!P1 FMUL R90, R90, 0.5 ;  /* 0x3f0000005a5a9820 */ /* 0x000fe20000400000 */
[----:B------:R-:W-:-:S03]  /*1a10*/  FADD R17, R88, -R18 ;  /* 0x8000001258117221 */ /* 0x000fc60000000000 */
[----:B------:R-:W1:Y:S03]  /*1a20*/  MUFU.EX2 R76, R90 ;  /* 0x0000005a004c7308 */ /* 0x000e660000000800 */
[----:B------:R-:W-:-:S04]  /*1a30*/  @!P2 FMUL R78, R78, 0.5 ;  /* 0x3f0000004e4ea820 */ /* 0x000fc80000400000 */
[----:B------:R-:W-:Y:S01]  /*1a40*/  @!P3 FMUL R89, R89, 0.5 ;  /* 0x3f0000005959b820 */ /* 0x000fe20000400000 */
[----:B------:R-:W2:Y:S01]  /*1a50*/  MUFU.EX2 R79, R78 ;  /* 0x0000004e004f7308 */ /* 0x000ea20000000800 */
[----:B-1----:R-:W-:Y:S01]  /*1a60*/  @!P1 FMUL R76, R76, R76 ;  /* 0x0000004c4c4c9220 */ /* 0x002fe20000400000 */
[----:B------:R-:W-:-:S03]  /*1a70*/  FSETP.GEU.AND P1, PT, R91, -126, PT ;  /* 0xc2fc00005b00780b */ /* 0x000fc60003f2e000 */
[----:B------:R-:W-:-:S03]  /*1a80*/  FMUL R33, R33, R76 ;  /* 0x0000004c21217220 */ /* 0x000fc60000400000 */
[----:B------:R-:W1:Y:S01]  /*1a90*/  MUFU.EX2 R76, R89 ;  /* 0x00000059004c7308 */ /* 0x000e620000000800 */
[----:B--2---:R-:W-:-:S04]  /*1aa0*/  @!P2 FMUL R79, R79, R79 ;  /* 0x0000004f4f4fa220 */ /* 0x004fc80000400000 */
[----:B------:R-:W-:Y:S01]  /*1ab0*/  FMUL R34, R34, R79 ;  /* 0x0000004f22227220 */ /* 0x000fe20000400000 */
[----:B------:R-:W-:Y:S01]  /*1ac0*/  FMUL R79, R17, 1.4426950216293334961 ;  /* 0x3fb8aa3b114f7820 */ /* 0x000fe20000400000 */
[----:B------:R-:W-:-:S04]  /*1ad0*/  @!P1 FMUL R91, R91, 0.5 ;  /* 0x3f0000005b5b9820 */ /* 0x000fc80000400000 */
[----:B------:R-:W-:Y:S01]  /*1ae0*/  FSETP.GEU.AND P2, PT, R79, -126, PT ;  /* 0xc2fc00004f00780b */ /* 0x000fe20003f4e000 */
[----:B------:R-:W2:Y:S01]  /*1af0*/  MUFU.EX2 R17, R91 ;  /* 0x0000005b00117308 */ /* 0x000ea20000000800 */
[----:B-1----:R-:W-:-:S04]  /*1b00*/  @!P3 FMUL R76, R76, R76 ;  /* 0x0000004c4c4cb220 */ /* 0x002fc80000400000 */
[----:B------:R-:W-:Y:S02]  /*1b10*/  FMUL R35, R35, R76 ;  /* 0x0000004c23237220 */ /* 0x000fe40000400000 */
[----:B------:R-:W1:Y:S05]  /*1b20*/  LDS.64 R76, [R77+0x40] ;  /* 0x000040004d4c7984 */ /* 0x000e6a0000000a00 */
[----:B------:R-:W-:-:S04]  /*1b30*/  @!P2 FMUL R79, R79, 0.5 ;  /* 0x3f0000004f4fa820 */ /* 0x000fc80000400000 */
[----:B------:R-:W3:Y:S01]  /*1b40*/  MUFU.EX2 R93, R79 ;  /* 0x0000004f005d7308 */ /* 0x000ee20000000800 */
[----:B--2---:R-:W-:-:S04]  /*1b50*/  @!P1 FMUL R17, R17, R17 ;  /* 0x0000001111119220 */ /* 0x004fc80000400000 */
[----:B------:R-:W-:Y:S01]  /*1b60*/  FMUL R72, R72, R17 ;  /* 0x0000001148487220 */ /* 0x000fe20000400000 */
[----:B------:R-:W-:-:S04]  /*1b70*/  FADD R17, R86, -R19 ;  /* 0x8000001356117221 */ /* 0x000fc80000000000 */
[----:B------:R-:W-:Y:S01]  /*1b80*/  FMUL R89, R17, 1.4426950216293334961 ;  /* 0x3fb8aa3b11597820 */ /* 0x000fe20000400000 */
[----:B---3--:R-:W-:-:S04]  /*1b90*/  @!P2 FMUL R93, R93, R93 ;  /* 0x0000005d5d5da220 */ /* 0x008fc80000400000 */
[----:B------:R-:W-:Y:S01]  /*1ba0*/  FSETP.GEU.AND P2, PT, R89, -126, PT ;  /* 0xc2fc00005900780b */ /* 0x000fe20003f4e000 */
[----:B------:R-:W-:Y:S01]  /*1bb0*/  FMUL R74, R74, R93 ;  /* 0x0000005d4a4a7220 */ /* 0x000fe20000400000 */
[----:B------:R-:W-:-:S04]  /*1bc0*/  FADD R93, R105, -R19 ;  /* 0x80000013695d7221 */ /* 0x000fc80000000000 */
[----:B------:R-:W-:-:S07]  /*1bd0*/  FMUL R93, R93, 1.4426950216293334961 ;  /* 0x3fb8aa3b5d5d7820 */ /* 0x000fce0000400000 */
[----:B------:R-:W-:Y:S01]  /*1be0*/  @!P2 FMUL R89, R89, 0.5 ;  /* 0x3f0000005959a820 */ /* 0x000fe20000400000 */
[----:B-1----:R-:W-:-:S03]  /*1bf0*/  FADD R17, R13, -R76 ;  /* 0x8000004c0d117221 */ /* 0x002fc60000000000 */
[----:B------:R-:W1:Y:S01]  /*1c00*/  MUFU.EX2 R90, R89 ;  /* 0x00000059005a7308 */ /* 0x000e620000000800 */
[----:B------:R-:W-:Y:S01]  /*1c10*/  FADD R13, R13, -R77 ;  /* 0x8000004d0d0d7221 */ /* 0x000fe20000000000 */
[----:B------:R-:W-:Y:S01]  /*1c20*/  FADD R95, R105, -R76 ;  /* 0x8000004c695f7221 */ /* 0x000fe20000000000 */
[----:B------:R-:W-:Y:S01]  /*1c30*/  FMUL R78, R17, 1.4426950216293334961 ;  /* 0x3fb8aa3b114e7820 */ /* 0x000fe20000400000 */
[----:B------:R-:W-:Y:S01]  /*1c40*/  FADD R17, R88, -R19 ;  /* 0x8000001358117221 */ /* 0x000fe20000000000 */
[----:B------:R-:W-:Y:S01]  /*1c50*/  FADD R97, R105, -R77 ;  /* 0x8000004d69617221 */ /* 0x000fe20000000000 */
[----:B------:R-:W-:Y:S02]  /*1c60*/  FMUL R95, R95, 1.4426950216293334961 ;  /* 0x3fb8aa3b5f5f7820 */ /* 0x000fe40000400000 */
[----:B------:R-:W-:Y:S01]  /*1c70*/  FSETP.GEU.AND P1, PT, R78, -126, PT ;  /* 0xc2fc00004e00780b */ /* 0x000fe20003f2e000 */
[----:B------:R-:W-:Y:S01]  /*1c80*/  FMUL R97, R97, 1.4426950216293334961 ;  /* 0x3fb8aa3b61617820 */ /* 0x000fe20000400000 */
[----:B-1----:R-:W-:-:S11]  /*1c90*/  @!P2 FMUL R90, R90, R90 ;  /* 0x0000005a5a5aa220 */ /* 0x002fd60000400000 */
[----:B------:R-:W-:Y:S01]  /*1ca0*/  @!P1 FMUL R78, R78, 0.5 ;  /* 0x3f0000004e4e9820 */ /* 0x000fe20000400000 */
[----:B------:R-:W-:Y:S01]  /*1cb0*/  FMUL R73, R73, R90 ;  /* 0x0000005a49497220 */ /* 0x000fe20000400000 */
[----:B------:R-:W-:Y:S01]  /*1cc0*/  FMUL R90, R17, 1.4426950216293334961 ;  /* 0x3fb8aa3b115a7820 */ /* 0x000fe20000400000 */
[----:B------:R-:W-:Y:S01]  /*1cd0*/  FMUL R17, R13, 1.4426950216293334961 ;  /* 0x3fb8aa3b0d117820 */ /* 0x000fe20000400000 */
[----:B------:R-:W1:Y:S01]  /*1ce0*/  MUFU.EX2 R79, R78 ;  /* 0x0000004e004f7308 */ /* 0x000e620000000800 */
[C---:B------:R-:W-:Y:S01]  /*1cf0*/  FADD R13, R11.reuse, -R76 ;  /* 0x8000004c0b0d7221 */ /* 0x040fe20000000000 */
[----:B------:R-:W-:Y:S01]  /*1d00*/  FADD R11, R11, -R77 ;  /* 0x8000004d0b0b7221 */ /* 0x000fe20000000000 */
[----:B------:R-:W-:Y:S02]  /*1d10*/  FSETP.GEU.AND P3, PT, R90, -126, PT ;  /* 0xc2fc00005a00780b */ /* 0x000fe40003f6e000 */
[----:B------:R-:W-:-:S05]  /*1d20*/  FMUL R13, R13, 1.4426950216293334961 ;  /* 0x3fb8aa3b0d0d7820 */ /* 0x000fca0000400000 */
[----:B------:R-:W-:-:S06]  /*1d30*/  FSETP.GEU.AND P2, PT, R13, -126, PT ;  /* 0xc2fc00000d00780b */ /* 0x000fcc0003f4e000 */
[----:B------:R-:W-:Y:S01]  /*1d40*/  @!P3 FMUL R90, R90, 0.5 ;  /* 0x3f0000005a5ab820 */ /* 0x000fe20000400000 */
[----:B-1----:R-:W-:Y:S01]  /*1d50*/  @!P1 FMUL R79, R79, R79 ;  /* 0x0000004f4f4f9220 */ /* 0x002fe20000400000 */
[----:B------:R-:W-:Y:S02]  /*1d60*/  FSETP.GEU.AND P1, PT, R17, -126, PT ;  /* 0xc2fc00001100780b */ /* 0x000fe40003f2e000 */
[----:B------:R-:W1:Y:S01]  /*1d70*/  MUFU.EX2 R92, R90 ;  /* 0x0000005a005c7308 */ /* 0x000e620000000800 */
[----:B------:R-:W-:Y:S02]  /*1d80*/  FMUL R64, R64, R79 ;  /* 0x0000004f40407220 */ /* 0x000fe40000400000 */
[----:B------:R-:W-:-:S05]  /*1d90*/  @!P2 FMUL R13, R13, 0.5 ;  /* 0x3f0000000d0da820 */ /* 0x000fca0000400000 */
[----:B------:R-:W2:Y:S03]  /*1da0*/  MUFU.EX2 R79, R13 ;  /* 0x0000000d004f7308 */ /* 0x000ea60000000800 */
[----:B------:R-:W-:-:S05]  /*1db0*/  @!P1 FMUL R17, R17, 0.5 ;  /* 0x3f00000011119820 */ /* 0x000fca0000400000 */
[----:B------:R-:W3:Y:S01]  /*1dc0*/  MUFU.EX2 R78, R17 ;  /* 0x00000011004e7308 */ /* 0x000ee20000000800 */
[----:B-1----:R-:W-:-:S04]  /*1dd0*/  @!P3 FMUL R92, R92, R92 ;  /* 0x0000005c5c5cb220 */ /* 0x002fc80000400000 */
[----:B------:R-:W-:Y:S01]  /*1de0*/  FMUL R75, R75, R92 ;  /* 0x0000005c4b4b7220 */ /* 0x000fe20000400000 */
[----:B--2---:R-:W-:-:S04]  /*1df0*/  @!P2 FMUL R79, R79, R79 ;  /* 0x0000004f4f4fa220 */ /* 0x004fc80000400000 */
[----:B------:R-:W-:Y:S01]  /*1e00*/  FMUL R66, R66, R79 ;  /* 0x0000004f42427220 */ /* 0x000fe20000400000 */
[----:B---3--:R-:W-:-:S04]  /*1e10*/  @!P1 FMUL R78, R78, R78 ;  /* 0x0000004e4e4e9220 */ /* 0x008fc80000400000 */
[----:B------:R-:W-:Y:S01]  /*1e20*/  FMUL R65, R65, R78 ;  /* 0x0000004e41417220 */ /* 0x000fe20000400000 */
[----:B------:R-:W-:Y:S01]  /*1e30*/  FMUL R78, R11, 1.4426950216293334961 ;  /* 0x3fb8aa3b0b4e7820 */ /* 0x000fe20000400000 */
[----:B------:R-:W-:-:S04]  /*1e40*/  FADD R11, R86, -R76 ;  /* 0x8000004c560b7221 */ /* 0x000fc80000000000 */
[----:B------:R-:W-:Y:S01]  /*1e50*/  FMUL R17, R11, 1.4426950216293334961 ;  /* 0x3fb8aa3b0b117820 */ /* 0x000fe20000400000 */
[----:B------:R-:W-:Y:S01]  /*1e60*/  FADD R11, R88, -R76 ;  /* 0x8000004c580b7221 */ /* 0x000fe20000000000 */
[----:B------:R-:W-:-:S03]  /*1e70*/  FSETP.GEU.AND P1, PT, R78, -126, PT ;  /* 0xc2fc00004e00780b */ /* 0x000fc60003f2e000 */
[----:B------:R-:W-:Y:S01]  /*1e80*/  FSETP.GEU.AND P2, PT, R17, -126, PT ;  /* 0xc2fc00001100780b */ /* 0x000fe20003f4e000 */
[----:B------:R-:W-:Y:S01]  /*1e90*/  FMUL R91, R11, 1.4426950216293334961 ;  /* 0x3fb8aa3b0b5b7820 */ /* 0x000fe20000400000 */
[----:B------:R-:W-:-:S04]  /*1ea0*/  FADD R11, R86, -R77 ;  /* 0x8000004d560b7221 */ /* 0x000fc80000000000 */
[----:B------:R-:W-:Y:S01]  /*1eb0*/  FMUL R89, R11, 1.4426950216293334961 ;  /* 0x3fb8aa3b0b597820 */ /* 0x000fe20000400000 */
[----:B------:R-:W-:-:S03]  /*1ec0*/  FSETP.GEU.AND P4, PT, R91, -126, PT ;  /* 0xc2fc00005b00780b */ /* 0x000fc60003f8e000 */
[----:B------:R-:W-:Y:S01]  /*1ed0*/  @!P1 FMUL R78, R78, 0.5 ;  /* 0x3f0000004e4e9820 */ /* 0x000fe20000400000 */
[----:B------:R-:W-:Y:S02]  /*1ee0*/  FSETP.GEU.AND P3, PT, R89, -126, PT ;  /* 0xc2fc00005900780b */ /* 0x000fe40003f6e000 */
[----:B------:R-:W-:Y:S01]  /*1ef0*/  @!P2 FMUL R17, R17, 0.5 ;  /* 0x3f0000001111a820 */ /* 0x000fe20000400000 */
[----:B------:R-:W1:Y:S06]  /*1f00*/  MUFU.EX2 R90, R78 ;  /* 0x0000004e005a7308 */ /* 0x000e6c0000000800 */
[----:B------:R-:W-:-:S02]  /*1f10*/  @!P4 FMUL R91, R91, 0.5 ;  /* 0x3f0000005b5bc820 */ /* 0x000fc40000400000 */
[----:B------:R-:W2:Y:S02]  /*1f20*/  MUFU.EX2 R11, R17 ;  /* 0x00000011000b7308 */ /* 0x000ea40000000800 */
[----:B------:R-:W-:-:S06]  /*1f30*/  @!P3 FMUL R89, R89, 0.5 ;  /* 0x3f0000005959b820 */ /* 0x000fcc0000400000 */
[----:B------:R-:W3:Y:S01]  /*1f40*/  MUFU.EX2 R92, R89 ;  /* 0x00000059005c7308 */ /* 0x000ee20000000800 */
[----:B-1----:R-:W-:-:S04]  /*1f50*/  @!P1 FMUL R90, R90, R90 ;  /* 0x0000005a5a5a9220 */ /* 0x002fc80000400000 */
[----:B------:R-:W-:Y:S01]  /*1f60*/  FMUL R79, R67, R90 ;  /* 0x0000005a434f7220 */ /* 0x000fe20000400000 */
[----:B------:R-:W-:Y:S02]  /*1f70*/  LOP3.LUT R67, R6, 0x20, RZ, 0xfc, !PT ;  /* 0x0000002006437812 */ /* 0x000fe400078efcff */
[----:B------:R-:W1:Y:S01]  /*1f80*/  MUFU.EX2 R13, R91 ;  /* 0x0000005b000d7308 */ /* 0x000e620000000800 */
[----:B--2---:R-:W-:Y:S01]  /*1f90*/  @!P2 FMUL R11, R11, R11 ;  /* 0x0000000b0b0ba220 */ /* 0x004fe20000400000 */
[----:B------:R-:W-:-:S03]  /*1fa0*/  ISETP.GT.U32.AND P0, PT, R16, R67, PT ;  /* 0x000000431000720c */ /* 0x000fc60003f04070 */
[----:B------:R-:W-:Y:S01]  /*1fb0*/  FMUL R11, R36, R11 ;  /* 0x0000000b240b7220 */ /* 0x000fe20000400000 */
[----:B------:R-:W-:Y:S01]  /*1fc0*/  FADD R36, R88, -R77 ;  /* 0x8000004d58247221 */ /* 0x000fe20000000000 */
[----:B---3--:R-:W-:-:S03]  /*1fd0*/  @!P3 FMUL R92, R92, R92 ;  /* 0x0000005c5c5cb220 */ /* 0x008fc60000400000 */
[----:B------:R-:W-:Y:S01]  /*1fe0*/  FMUL R89, R36, 1.4426950216293334961 ;  /* 0x3fb8aa3b24597820 */ /* 0x000fe20000400000 */
[----:B------:R-:W-:Y:S01]  /*1ff0*/  LEA R36, R67, UR4, 0x2 ;  /* 0x0000000443247c11 */ /* 0x000fe2000f8e10ff */
[----:B------:R-:W-:-:S03]  /*2000*/  FMUL R17, R37, R92 ;  /* 0x0000005c25117220 */ /* 0x000fc60000400000 */
[----:B------:R-:W-:Y:S02]  /*2010*/  FSETP.GEU.AND P1, PT, R89, -126, PT ;  /* 0xc2fc00005900780b */ /* 0x000fe40003f2e000 */
[----:B------:R-:W2:Y:S01]  /*2020*/  LDS.64 R36, [R36] ;  /* 0x0000000024247984 */ /* 0x000ea20000000a00 */
[----:B-1----:R-:W-:-:S04]  /*2030*/  @!P4 FMUL R13, R13, R13 ;  /* 0x0000000d0d0dc220 */ /* 0x002fc80000400000 */
[----:B------:R-:W-:-:S06]  /*2040*/  FMUL R13, R38, R13 ;  /* 0x0000000d260d7220 */ /* 0x000fcc0000400000 */
[----:B------:R-:W-:-:S04]  /*2050*/  @!P1 FMUL R89, R89, 0.5 ;  /* 0x3f00000059599820 */ /* 0x000fc80000400000 */
[----:B------:R-:W1:Y:S02]  /*2060*/  MUFU.EX2 R78, R89 ;  /* 0x00000059004e7308 */ /* 0x000e640000000800 */
[----:B-1----:R-:W-:-:S04]  /*2070*/  @!P1 FMUL R78, R78, R78 ;  /* 0x0000004e4e4e9220 */ /* 0x002fc80000400000 */
[----:B------:R-:W-:Y:S01]  /*2080*/  FMUL R78, R39, R78 ;  /* 0x0000004e274e7220 */ /* 0x000fe20000400000 */
[C-C-:B--2---:R-:W-:Y:S01]  /*2090*/  FADD R38, R86.reuse, -R36.reuse ;  /* 0x8000002456267221 */ /* 0x144fe20000000000 */
[--C-:B------:R-:W-:Y:S01]  /*20a0*/  FADD R86, R86, -R37.reuse ;  /* 0x8000002556567221 */ /* 0x100fe20000000000 */
[--C-:B------:R-:W-:Y:S01]  /*20b0*/  FADD R96, R102, -R36.reuse ;  /* 0x8000002466607221 */ /* 0x100fe20000000000 */
[--C-:B------:R-:W-:Y:S01]  /*20c0*/  FADD R99, R105, -R36.reuse ;  /* 0x8000002469637221 */ /* 0x100fe20000000000 */
[----:B------:R-:W-:Y:S01]  /*20d0*/  FMUL R39, R38, 1.4426950216293334961 ;  /* 0x3fb8aa3b26277820 */ /* 0x000fe20000400000 */
[C---:B------:R-:W-:Y:S01]  /*20e0*/  FADD R38, R88.reuse, -R36 ;  /* 0x8000002458267221 */ /* 0x040fe20000000000 */
[--C-:B------:R-:W-:Y:S01]  /*20f0*/  FADD R88, R88, -R37.reuse ;  /* 0x8000002558587221 */ /* 0x100fe20000000000 */
[----:B------:R-:W-:Y:S01]  /*2100*/  FMUL R90, R86, 1.4426950216293334961 ;  /* 0x3fb8aa3b565a7820 */ /* 0x000fe20000400000 */
[--C-:B------:R-:W-:Y:S01]  /*2110*/  FADD R98, R102, -R37.reuse ;  /* 0x8000002566627221 */ /* 0x100fe20000000000 */
[----:B------:R-:W-:Y:S01]  /*2120*/  FSETP.GEU.AND P1, PT, R39, -126, PT ;  /* 0xc2fc00002700780b */ /* 0x000fe20003f2e000 */
[----:B------:R-:W-:Y:S01]  /*2130*/  FMUL R94, R88, 1.4426950216293334961 ;  /* 0x3fb8aa3b585e7820 */ /* 0x000fe20000400000 */
[----:B------:R-:W-:Y:S01]  /*2140*/  FMUL R92, R38, 1.4426950216293334961 ;  /* 0x3fb8aa3b265c7820 */ /* 0x000fe20000400000 */
[----:B------:R-:W-:Y:S01]  /*2150*/  FADD R103, R105, -R37 ;  /* 0x8000002569677221 */ /* 0x000fe20000000000 */
[----:B------:R-:W-:Y:S01]  /*2160*/  FMUL R96, R96, 1.4426950216293334961 ;  /* 0x3fb8aa3b60607820 */ /* 0x000fe20000400000 */
[----:B------:R-:W-:Y:S01]  /*2170*/  FMUL R99, R99, 1.4426950216293334961 ;  /* 0x3fb8aa3b63637820 */ /* 0x000fe20000400000 */
[----:B------:R-:W-:Y:S01]  /*2180*/  FSETP.GEU.AND P3, PT, R94, -126, PT ;  /* 0xc2fc00005e00780b */ /* 0x000fe20003f6e000 */
[----:B------:R-:W-:Y:S01]  /*2190*/  FMUL R98, R98, 1.4426950216293334961 ;  /* 0x3fb8aa3b62627820 */ /* 0x000fe20000400000 */
[----:B------:R-:W-:Y:S01]  /*21a0*/  FSETP.GEU.AND P2, PT, R92, -126, PT ;  /* 0xc2fc00005c00780b */ /* 0x000fe20003f4e000 */
[----:B------:R-:W-:-:S04]  /*21b0*/  FMUL R103, R103, 1.4426950216293334961 ;  /* 0x3fb8aa3b67677820 */ /* 0x000fc80000400000 */
[----:B------:R-:W-:-:S04]  /*21c0*/  @!P1 FMUL R39, R39, 0.5 ;  /* 0x3f00000027279820 */ /* 0x000fc80000400000 */
[----:B------:R-:W1:Y:S02]  /*21d0*/  MUFU.EX2 R91, R39 ;  /* 0x00000027005b7308 */ /* 0x000e640000000800 */
[----:B------:R-:W-:Y:S02]  /*21e0*/  @!P3 FMUL R94, R94, 0.5 ;  /* 0x3f0000005e5eb820 */ /* 0x000fe40000400000 */
[----:B------:R-:W-:-:S04]  /*21f0*/  @!P2 FMUL R92, R92, 0.5 ;  /* 0x3f0000005c5ca820 */ /* 0x000fc80000400000 */
[----:B------:R2:W3:Y:S08]  /*2200*/  MUFU.EX2 R88, R94 ;  /* 0x0000005e00587308 */ /* 0x0004f00000000800 */
[----:B------:R4:W5:Y:S01]  /*2210*/  MUFU.EX2 R39, R92 ;  /* 0x0000005c00277308 */ /* 0x0009620000000800 */
[----:B-1----:R-:W-:Y:S01]  /*2220*/  @!P1 FMUL R91, R91, R91 ;  /* 0x0000005b5b5b9220 */ /* 0x002fe20000400000 */
[----:B------:R-:W-:Y:S01]  /*2230*/  FSETP.GEU.AND P1, PT, R90, -126, PT ;  /* 0xc2fc00005a00780b */ /* 0x000fe20003f2e000 */
[----:B--2---:R-:W-:-:S02]  /*2240*/  FADD R94, R102, -R77 ;  /* 0x8000004d665e7221 */ /* 0x004fc40000000000 */
[----:B------:R-:W-:Y:S01]  /*2250*/  FMUL R52, R52, R91 ;  /* 0x0000005b34347220 */ /* 0x000fe20000400000 */
[----:B------:R-:W-:Y:S01]  /*2260*/  FADD R91, R105, -R18 ;  /* 0x80000012695b7221 */ /* 0x000fe20000000000 */
[----:B------:R-:W-:Y:S01]  /*2270*/  FMUL R94, R94, 1.4426950216293334961 ;  /* 0x3fb8aa3b5e5e7820 */ /* 0x000fe20000400000 */
[----:B---3--:R-:W-:Y:S01]  /*2280*/  @!P3 FMUL R88, R88, R88 ;  /* 0x000000585858b220 */ /* 0x008fe20000400000 */
[C---:B----4-:R-:W-:Y:S01]  /*2290*/  FADD R92, R102.reuse, -R76 ;  /* 0x8000004c665c7221 */ /* 0x050fe20000000000 */
[----:B------:R-:W-:Y:S02]  /*22a0*/  FMUL R91, R91, 1.4426950216293334961 ;  /* 0x3fb8aa3b5b5b7820 */ /* 0x000fe40000400000 */
[----:B------:R-:W-:Y:S01]  /*22b0*/  FMUL R89, R55, R88 ;  /* 0x0000005837597220 */ /* 0x000fe20000400000 */
[----:B------:R-:W-:Y:S02]  /*22c0*/  FADD R88, R102, -R18 ;  /* 0x8000001266587221 */ /* 0x000fe40000000000 */
[----:B------:R-:W-:Y:S01]  /*22d0*/  @!P1 FMUL R90, R90, 0.5 ;  /* 0x3f0000005a5a9820 */ /* 0x000fe20000400000 */
[----:B------:R-:W-:Y:S01]  /*22e0*/  LEA R18, R101, UR4, 0x2 ;  /* 0x0000000465127c11 */ /* 0x000fe2000f8e10ff */
[----:B-----5:R-:W-:Y:S01]  /*22f0*/  @!P2 FMUL R39, R39, R39 ;  /* 0x000000272727a220 */ /* 0x020fe20000400000 */
[----:B------:R-:W-:Y:S01]  /*2300*/  FMUL R88, R88, 1.4426950216293334961 ;  /* 0x3fb8aa3b58587820 */ /* 0x000fe20000400000 */
[----:B------:R1:W2:Y:S01]  /*2310*/  MUFU.EX2 R38, R90 ;  /* 0x0000005a00267308 */ /* 0x0002a20000000800 */
[----:B------:R-:W-:Y:S01]  /*2320*/  FMUL R92, R92, 1.4426950216293334961 ;  /* 0x3fb8aa3b5c5c7820 */ /* 0x000fe20000400000 */
[----:B------:R-:W-:Y:S01]  /*2330*/  FMUL R86, R54, R39 ;  /* 0x0000002736567220 */ /* 0x000fe20000400000 */
[----:B-1----:R-:W-:-:S02]  /*2340*/  FADD R90, R102, -R19 ;  /* 0x80000013665a7221 */ /* 0x002fc40000000000 */
[----:B------:R-:W1:Y:S02]  /*2350*/  LDS.64 R18, [R18] ;  /* 0x0000000012127984 */ /* 0x000e640000000a00 */
[----:B------:R-:W-:Y:S01]  /*2360*/  FMUL R90, R90, 1.4426950216293334961 ;  /* 0x3fb8aa3b5a5a7820 */ /* 0x000fe20000400000 */
[----:B------:R-:W-:Y:S01]  /*2370*/  BAR.SYNC.DEFER_BLOCKING 0x0 ;  /* 0x0000000000007b1d */ /* 0x000fe20000010000 */
[----:B--2---:R-:W-:Y:S01]  /*2380*/  @!P1 FMUL R38, R38, R38 ;  /* 0x0000002626269220 */ /* 0x004fe20000400000 */
[----:B------:R-:W-:-:S03]  /*2390*/  FSETP.GEU.AND P1, PT, R88, -126, PT ;  /* 0xc2fc00005800780b */ /* 0x000fc60003f2e000 */
[----:B------:R-:W-:-:S10]  /*23a0*/  FMUL R53, R53, R38 ;  /* 0x0000002635357220 */ /* 0x000fd40000400000 */
[----:B------:R-:W-:-:S04]  /*23b0*/  @!P1 FMUL R88, R88, 0.5 ;  /* 0x3f00000058589820 */ /* 0x000fc80000400000 */
[----:B------:R2:W3:Y:S01]  /*23c0*/  MUFU.EX2 R113, R88 ;  /* 0x0000005800717308 */ /* 0x0004e20000000800 */
[----:B------:R-:W-:Y:S01]  /*23d0*/  STS.U16 [R107], R4 ;  /* 0x000000046b007388 */ /* 0x000fe20000000400 */
[----:B------:R-:W-:Y:S01]  /*23e0*/  BAR.SYNC.DEFER_BLOCKING 0x0 ;  /* 0x0000000000007b1d */ /* 0x000fe20000010000 */
[----:B--2---:R-:W-:Y:S01]  /*23f0*/  LOP3.LUT R88, R85, 0x20, R6, 0xfe, !PT ;  /* 0x0000002055587812 */ /* 0x004fe200078efe06 */
[C-C-:B-1----:R-:W-:Y:S01]  /*2400*/  FADD R100, R102.reuse, -R18.reuse ;  /* 0x8000001266647221 */ /* 0x142fe20000000000 */
[C---:B------:R-:W-:Y:S01]  /*2410*/  FADD R104, R105.reuse, -R18 ;  /* 0x8000001269687221 */ /* 0x040fe20000000000 */
[--C-:B------:R-:W-:Y:S01]  /*2420*/  FADD R102, R102, -R19.reuse ;  /* 0x8000001366667221 */ /* 0x100fe20000000000 */
[----:B------:R-:W-:Y:S01]  /*2430*/  FADD R105, R105, -R19 ;  /* 0x8000001369697221 */ /* 0x000fe20000000000 */
[----:B---3--:R-:W-:Y:S01]  /*2440*/  @!P1 FMUL R113, R113, R113 ;  /* 0x0000007171719220 */ /* 0x008fe20000400000 */
[----:B------:R-:W-:Y:S01]  /*2450*/  FSETP.GEU.AND P1, PT, R91, -126, PT ;  /* 0xc2fc00005b00780b */ /* 0x000fe20003f2e000 */
[----:B------:R-:W-:Y:S01]  /*2460*/  FMUL R100, R100, 1.4426950216293334961 ;  /* 0x3fb8aa3b64647820 */ /* 0x000fe20000400000 */
[----:B------:R-:W-:Y:S01]  /*2470*/  FMUL R102, R102, 1.4426950216293334961 ;  /* 0x3fb8aa3b66667820 */ /* 0x000fe20000400000 */
[----:B------:R-:W-:Y:S01]  /*2480*/  FMUL R104, R104, 1.4426950216293334961 ;  /* 0x3fb8aa3b68687820 */ /* 0x000fe20000400000 */
[----:B------:R-:W-:Y:S01]  /*2490*/  FMUL R105, R105, 1.4426950216293334961 ;  /* 0x3fb8aa3b69697820 */ /* 0x000fe20000400000 */
[----:B------:R-:W-:Y:S01]  /*24a0*/  FMUL R113, R40, R113 ;  /* 0x0000007128717220 */ /* 0x000fe20000400000 */
[----:B------:R-:W1:Y:S07]  /*24b0*/  LDS.64 R18, [R111] ;  /* 0x000000006f127984 */ /* 0x000e6e0000000a00 */
[----:B------:R-:W-:Y:S01]  /*24c0*/  @!P1 FMUL R91, R91, 0.5 ;  /* 0x3f0000005b5b9820 */ /* 0x000fe20000400000 */
[----:B------:R-:W-:Y:S04]  /*24d0*/  LDS.64 R76, [R111+0x20] ;  /* 0x000020006f4c7984 */ /* 0x000fe80000000a00 */
[----:B------:R-:W-:Y:S01]  /*24e0*/  LDS.64 R54, [R111+0x40] ;  /* 0x000040006f367984 */ /* 0x000fe20000000a00 */
[C---:B-1----:R-:W-:Y:S01]  /*24f0*/  PRMT R37, R18.reuse, 0x7632, R37 ;  /* 0x0000763212257816 */ /* 0x042fe20000000025 */
[----:B------:R-:W-:Y:S01]  /*2500*/  IMAD.U32 R36, R18, 0x10000, RZ ;  /* 0x0001000012247824 */ /* 0x000fe200078e00ff */
[C---:B------:R-:W-:Y:S01]  /*2510*/  PRMT R39, R19.reuse, 0x7632, R39 ;  /* 0x0000763213277816 */ /* 0x040fe20000000027 */
[----:B------:R-:W-:-:S02]  /*2520*/  IMAD.U32 R38, R19, 0x10000, RZ ;  /* 0x0001000013267824 */ /* 0x000fc400078e00ff */
[----:B------:R1:W-:Y:S01]  /*2530*/  LDS.64 R18, [R111+0x60] ;  /* 0x000060006f127984 */ /* 0x0003e20000000a00 */
[----:B------:R-:W-:Y:S02]  /*2540*/  IMAD.U32 R37, R37, 0x10000, RZ ;  /* 0x0001000025257824 */ /* 0x000fe400078e00ff */
[----:B------:R-:W-:Y:S01]  /*2550*/  IMAD.U32 R39, R39, 0x10000, RZ ;  /* 0x0001000027277824 */ /* 0x000fe200078e00ff */
[----:B------:R-:W-:Y:S06]  /*2560*/  BAR.SYNC.DEFER_BLOCKING 0x0 ;  /* 0x0000000000007b1d */ /* 0x000fec0000010000 */
[----:B-1----:R-:W1:Y:S02]  /*2570*/  MUFU.EX2 R111, R91 ;  /* 0x0000005b006f7308 */ /* 0x002e640000000800 */
[----:B-1----:R-:W-:Y:S01]  /*2580*/  @!P1 FMUL R111, R111, R111 ;  /* 0x0000006f6f6f9220 */ /* 0x002fe20000400000 */
[----:B------:R1:W-:Y:S01]  /*2590*/  STS.128 [R8], R36 ;  /* 0x0000002408007388 */ /* 0x0003e20000000c00 */
[----:B------:R-:W-:Y:S01]  /*25a0*/  BAR.SYNC.DEFER_BLOCKING 0x0 ;  /* 0x0000000000007b1d */ /* 0x000fe20000010000 */
[----:B------:R-:W-:Y:S01]  /*25b0*/  FSETP.GEU.AND P1, PT, R90, -126, PT ;  /* 0xc2fc00005a00780b */ /* 0x000fe20003f2e000 */
[----:B------:R-:W-:Y:S01]  /*25c0*/  FMUL R111, R42, R111 ;  /* 0x0000006f2a6f7220 */ /* 0x000fe20000400000 */
[----:B-1----:R-:W-:-:S11]  /*25d0*/  LOP3.LUT R38, R15, 0x10, R84, 0xfe, !PT ;  /* 0x000000100f267812 */ /* 0x002fd600078efe54 */
[----:B------:R-:W-:Y:S01]  /*25e0*/  @!P1 FMUL R90, R90, 0.5 ;  /* 0x3f0000005a5a9820 */ /* 0x000fe20000400000 */
[----:B------:R-:W-:Y:S01]  /*25f0*/  P2R R39, PR, RZ, 0x1 ;  /* 0x00000001ff277803 */ /* 0x000fe20000000000 */
[----:B------:R-:W1:Y:S04]  /*2600*/  LDS R107, [R3] ;  /* 0x00000000036b7984 */ /* 0x000e680000000800 */
[----:B------:R-:W2:Y:S01]  /*2610*/  LDS R109, [R3+0x20] ;  /* 0x00002000036d7984 */ /* 0x000ea20000000800 */
[-C--:B-1----:R-:W-:Y:S01]  /*2620*/  FMUL R106, R20, R107.reuse ;  /* 0x0000006b146a7220 */ /* 0x082fe20000400000 */
[----:B------:R-:W-:Y:S01]  /*2630*/  FMUL R107, R21, R107 ;  /* 0x0000006b156b7220 */ /* 0x000fe20000400000 */
[C---:B------:R-:W-:Y:S01]  /*2640*/  PRMT R21, R76.reuse, 0x7632, R21 ;  /* 0x000076324c157816 */ /* 0x040fe20000000015 */
[----:B------:R-:W-:-:S02]  /*2650*/  IMAD.U32 R20, R76, 0x10000, RZ ;  /* 0x000100004c147824 */ /* 0x000fc400078e00ff */
[-C--:B--2---:R-:W-:Y:S01]  /*2660*/  FMUL R108, R22, R109.reuse ;  /* 0x0000006d166c7220 */ /* 0x084fe20000400000 */
[----:B------:R-:W-:Y:S01]  /*2670*/  FMUL R109, R23, R109 ;  /* 0x0000006d176d7220 */ /* 0x000fe20000400000 */
[----:B------:R-:W-:Y:S01]  /*2680*/  PRMT R23, R77, 0x7632, R23 ;  /* 0x000076324d177816 */ /* 0x000fe20000000017 */
[----:B------:R-:W-:Y:S02]  /*2690*/  IMAD.U32 R21, R21, 0x10000, RZ ;  /* 0x0001000015157824 */ /* 0x000fe400078e00ff */
[----:B------:R-:W-:Y:S02]  /*26a0*/  IMAD.U32 R22, R77, 0x10000, RZ ;  /* 0x000100004d167824 */ /* 0x000fe400078e00ff */
[----:B------:R-:W-:Y:S01]  /*26b0*/  IMAD.U32 R23, R23, 0x10000, RZ ;  /* 0x0001000017177824 */ /* 0x000fe200078e00ff */
[----:B------:R-:W-:Y:S06]  /*26c0*/  BAR.SYNC.DEFER_BLOCKING 0x0 ;  /* 0x0000000000007b1d */ /* 0x000fec0000010000 */
[----:B------:R1:W-:Y:S02]  /*26d0*/  STS.128 [R8], R20 ;  /* 0x0000001408007388 */ /* 0x0003e40000000c00 */
[----:B------:R-:W-:Y:S01]  /*26e0*/  BAR.SYNC.DEFER_BLOCKING 0x0 ;  /* 0x0000000000007b1d */ /* 0x000fe20000010000 */
[C---:B-1----:R-:W-:Y:S01]  /*26f0*/  PRMT R21, R54.reuse, 0x7632, R21 ;  /* 0x0000763236157816 */ /* 0x042fe20000000015 */
[----:B------:R-:W-:Y:S01]  /*2700*/  IMAD.U32 R20, R54, 0x10000, RZ ;  /* 0x0001000036147824 */ /* 0x000fe200078e00ff */
[C---:B------:R-:W-:Y:S01]  /*2710*/  PRMT R23, R55.reuse, 0x7632, R23 ;  /* 0x0000763237177816 */ /* 0x040fe20000000017 */
[----:B------:R-:W-:-:S02]  /*2720*/  IMAD.U32 R22, R55, 0x10000, RZ ;  /* 0x0001000037167824 */ /* 0x000fc400078e00ff */
[----:B------:R-:W-:Y:S02]  /*2730*/  IMAD.U32 R21, R21, 0x10000, RZ ;  /* 0x0001000015157824 */ /* 0x000fe400078e00ff */
[----:B------:R-:W-:Y:S01]  /*2740*/  IMAD.U32 R23, R23, 0x10000, RZ ;  /* 0x0001000017177824 */ /* 0x000fe200078e00ff */
[----:B------:R-:W1:Y:S02]  /*2750*/  LDS R0, [R3] ;  /* 0x0000000003007984 */ /* 0x000e640000000800 */
[-C--:B-1----:R-:W-:Y:S01]  /*2760*/  FMUL R32, R32, R0.reuse ;  /* 0x0000000020207220 */ /* 0x082fe20000400000 */
[-C--:B------:R-:W-:Y:S01]  /*2770*/  FMUL R33, R33, R0.reuse ;  /* 0x0000000021217220 */ /* 0x080fe20000400000 */
[-C--:B------:R-:W-:Y:S01]  /*2780*/  FMUL R64, R64, R0.reuse ;  /* 0x0000000040407220 */ /* 0x080fe20000400000 */
[----:B------:R-:W-:Y:S02]  /*2790*/  FMUL R65, R65, R0 ;  /* 0x0000000041417220 */ /* 0x000fe40000400000 */
[----:B------:R-:W1:Y:S01]  /*27a0*/  LDS R0, [R3+0x20] ;  /* 0x0000200003007984 */ /* 0x000e620000000800 */
[----:B------:R-:W-:Y:S06]  /*27b0*/  BAR.SYNC.DEFER_BLOCKING 0x0 ;  /* 0x0000000000007b1d */ /* 0x000fec0000010000 */
[----:B------:R2:W-:Y:S01]  /*27c0*/  STS.128 [R8], R20 ;  /* 0x0000001408007388 */ /* 0x0005e20000000c00 */
[-C--:B-1----:R-:W-:Y:S01]  /*27d0*/  FMUL R34, R34, R0.reuse ;  /* 0x0000000022227220 */ /* 0x082fe20000400000 */
[-C--:B------:R-:W-:Y:S01]  /*27e0*/  FMUL R35, R35, R0.reuse ;  /* 0x0000000023237220 */ /* 0x080fe20000400000 */
[-C--:B------:R-:W-:Y:S01]  /*27f0*/  FMUL R66, R66, R0.reuse ;  /* 0x0000000042427220 */ /* 0x080fe20000400000 */
[----:B------:R-:W-:Y:S01]  /*2800*/  FMUL R79, R79, R0 ;  /* 0x000000004f4f7220 */ /* 0x000fe20000400000 */
[----:B------:R-:W-:Y:S01]  /*2810*/  BAR.SYNC.DEFER_BLOCKING 0x0 ;  /* 0x0000000000007b1d */ /* 0x000fe20000010000 */
[----:B--2---:R-:W-:-:S02]  /*2820*/  LOP3.LUT R22, R15, 0x18, R84, 0xfe, !PT ;  /* 0x000000180f167812 */ /* 0x004fc400078efe54 */
[--C-:B------:R-:W-:Y:S02]  /*2830*/  LOP3.LUT R23, R15, 0x8, R84.reuse, 0xfe, !PT ;  /* 0x000000080f177812 */ /* 0x100fe400078efe54 */
[----:B------:R-:W-:-:S04]  /*2840*/  LOP3.LUT R84, R85, R15, R84, 0xfe, !PT ;  /* 0x0000000f55547212 */ /* 0x000fc800078efe54 */
[----:B------:R-:W-:Y:S01]  /*2850*/  ISETP.GE.AND P0, PT, R84, R7, PT ;  /* 0x000000075400720c */ /* 0x000fe20003f06270 */
[----:B------:R-:W1:Y:S02]  /*2860*/  LDS R0, [R3] ;  /* 0x0000000003007984 */ /* 0x000e640000000800 */
[-C--:B-1----:R-:W-:Y:S01]  /*2870*/  FMUL R36, R72, R0.reuse ;  /* 0x0000000048247220 */ /* 0x082fe20000400000 */
[-C--:B------:R-:W-:Y:S01]  /*2880*/  FMUL R37, R73, R0.reuse ;  /* 0x0000000049257220 */ /* 0x080fe20000400000 */
[-C--:B------:R-:W-:Y:S01]  /*2890*/  FMUL R54, R11, R0.reuse ;  /* 0x000000000b367220 */ /* 0x080fe20000400000 */
[-C--:B------:R-:W-:Y:S01]  /*28a0*/  FMUL R55, R17, R0.reuse ;  /* 0x0000000011377220 */ /* 0x080fe20000400000 */
[-C--:B------:R-:W-:Y:S01]  /*28b0*/  FMUL R52, R52, R0.reuse ;  /* 0x0000000034347220 */ /* 0x080fe20000400000 */
[----:B------:R-:W-:Y:S01]  /*28c0*/  FMUL R53, R53, R0 ;  /* 0x0000000035357220 */ /* 0x000fe20000400000 */
[----:B------:R-:W-:Y:S01]  /*28d0*/  LOP3.LUT R11, R6, 0x21, RZ, 0xfc, !PT ;  /* 0x00000021060b7812 */ /* 0x000fe200078efcff */
[----:B------:R-:W1:Y:S01]  /*28e0*/  LDS R0, [R3+0x20] ;  /* 0x0000200003007984 */ /* 0x000e620000000800 */
[----:B------:R-:W-:-:S02]  /*28f0*/  P2R R73, PR, RZ, 0x1 ;  /* 0x00000001ff497803 */ /* 0x000fc40000000000 */
[----:B------:R-:W-:Y:S02]  /*2900*/  ISETP.GT.U32.AND P0, PT, R12, R11, PT ;  /* 0x0000000b0c00720c */ /* 0x000fe40003f04070 */
[----:B------:R-:W-:Y:S02]  /*2910*/  LOP3.LUT R72, R85, 0x1, R6, 0xfe, !PT ;  /* 0x0000000155487812 */ /* 0x000fe400078efe06 */
[----:B------:R-:W-:Y:S01]  /*2920*/  P2R R67, PR, RZ, 0x1 ;  /* 0x00000001ff437803 */ /* 0x000fe20000000000 */
[----:B------:R-:W-:Y:S01]  /*2930*/  BAR.SYNC.DEFER_BLOCKING 0x0 ;  /* 0x0000000000007b1d */ /* 0x000fe20000010000 */
[----:B------:R-:W-:Y:S01]  /*2940*/  ISETP.GT.U32.AND P0, PT, R9, R6, PT ;  /* 0x000000060900720c */ /* 0x000fe20003f04070 */
[-C--:B-1----:R-:W-:Y:S01]  /*2950*/  FMUL R76, R74, R0.reuse ;  /* 0x000000004a4c7220 */ /* 0x082fe20000400000 */
[-C--:B------:R-:W-:Y:S01]  /*2960*/  FMUL R77, R75, R0.reuse ;  /* 0x000000004b4d7220 */ /* 0x080fe20000400000 */
[-C--:B------:R-:W-:Y:S01]  /*2970*/  FMUL R110, R13, R0.reuse ;  /* 0x000000000d6e7220 */ /* 0x080fe20000400000 */
[-C--:B------:R-:W-:Y:S01]  /*2980*/  FMUL R78, R78, R0.reuse ;  /* 0x000000004e4e7220 */ /* 0x080fe20000400000 */
[-C--:B------:R-:W-:Y:S01]  /*2990*/  FMUL R112, R86, R0.reuse ;  /* 0x0000000056707220 */ /* 0x080fe20000400000 */
[----:B------:R-:W-:Y:S01]  /*29a0*/  FMUL R89, R89, R0 ;  /* 0x0000000059597220 */ /* 0x000fe20000400000 */
[----:B------:R-:W-:-:S02]  /*29b0*/  LOP3.LUT R0, R12, R85, RZ, 0xfc, !PT ;  /* 0x000000550c007212 */ /* 0x000fc400078efcff */
[----:B------:R-:W-:Y:S02]  /*29c0*/  LOP3.LUT R74, R6, R85, RZ, 0xfc, !PT ;  /* 0x00000055064a7212 */ /* 0x000fe400078efcff */
[----:B------:R-:W-:Y:S02]  /*29d0*/  ISETP.GE.AND P3, PT, R0, R7, PT ;  /* 0x000000070000720c */ /* 0x000fe40003f66270 */
[----:B------:R-:W1:Y:S02]  /*29e0*/  MUFU.EX2 R0, R90 ;  /* 0x0000005a00007308 */ /* 0x000e640000000800 */
[----:B------:R-:W-:Y:S02]  /*29f0*/  P2R R114, PR, RZ, 0x8 ;  /* 0x00000008ff727803 */ /* 0x000fe40000000000 */
[C---:B------:R-:W-:Y:S02]  /*2a00*/  ISETP.GT.U32.AND P3, PT, R16.reuse, R11, PT ;  /* 0x0000000b1000720c */ /* 0x040fe40003f64070 */
[----:B------:R-:W-:-:S02]  /*2a10*/  LOP3.LUT R16, R16, R85, RZ, 0xfc, !PT ;  /* 0x0000005510107212 */ /* 0x000fc400078efcff */
[----:B------:R-:W-:Y:S01]  /*2a20*/  P2R R115, PR, RZ, 0x8 ;  /* 0x00000008ff737803 */ /* 0x000fe20000000000 */
[----:B-1----:R-:W-:Y:S01]  /*2a30*/  @!P1 FMUL R0, R0, R0 ;  /* 0x0000000000009220 */ /* 0x002fe20000400000 */
[----:B------:R-:W-:-:S03]  /*2a40*/  FSETP.GEU.AND P1, PT, R93, -126, PT ;  /* 0xc2fc00005d00780b */ /* 0x000fc60003f2e000 */
[----:B------:R-:W-:Y:S01]  /*2a50*/  FMUL R41, R41, R0 ;  /* 0x0000000029297220 */ /* 0x000fe20000400000 */
[----:B------:R-:W-:-:S09]  /*2a60*/  IMAD.SHL.U32 R0, R2, 0x10, RZ ;  /* 0x0000001002007824 */ /* 0x000fd200078e00ff */
[----:B------:R-:W-:-:S04]  /*2a70*/  @!P1 FMUL R93, R93, 0.5 ;  /* 0x3f0000005d5d9820 */ /* 0x000fc80000400000 */
[----:B------:R-:W1:Y:S02]  /*2a80*/  MUFU.EX2 R4, R93 ;  /* 0x0000005d00047308 */ /* 0x000e640000000800 */
[----:B-1----:R-:W-:Y:S01]  /*2a90*/  @!P1 FMUL R4, R4, R4 ;  /* 0x0000000404049220 */ /* 0x002fe20000400000 */
[----:B------:R-:W-:-:S03]  /*2aa0*/  FSETP.GEU.AND P1, PT, R92, -126, PT ;  /* 0xc2fc00005c00780b */ /* 0x000fc60003f2e000 */
[----:B------:R-:W-:-:S10]  /*2ab0*/  FMUL R43, R43, R4 ;  /* 0x000000042b2b7220 */ /* 0x000fd40000400000 */
        /* <DEDUP_REMOVED lines=11> */
[----:B------:R1:W2:Y:S02]  /*2b70*/  MUFU.EX2 R20, R94 ;  /* 0x0000005e00147308 */ /* 0x0002a40000000800 */
[----:B-1----:R-:W-:Y:S01]  /*2b80*/  LOP3.LUT R94, R85, 0x21, R6, 0xfe, !PT ;  /* 0x00000021555e7812 */ /* 0x002fe200078efe06 */
[----:B--2---:R-:W-:Y:S01]  /*2b90*/  @!P1 FMUL R20, R20, R20 ;  /* 0x0000001414149220 */ /* 0x004fe20000400000 */
[----:B------:R-:W-:-:S03]  /*2ba0*/  FSETP.GEU.AND P1, PT, R97, -126, PT ;  /* 0xc2fc00006100780b */ /* 0x000fc60003f2e000 */
[----:B------:R-:W-:-:S10]  /*2bb0*/  FMUL R45, R45, R20 ;  /* 0x000000142d2d7220 */ /* 0x000fd40000400000 */
[----:B------:R-:W-:-:S04]  /*2bc0*/  @!P1 FMUL R97, R97, 0.5 ;  /* 0x3f00000061619820 */ /* 0x000fc80000400000 */
[----:B------:R1:W2:Y:S02]  /*2bd0*/  MUFU.EX2 R12, R97 ;  /* 0x00000061000c7308 */ /* 0x0002a40000000800 */
[----:B-1----:R-:W-:Y:S01]  /*2be0*/  P2R R97, PR, RZ, 0x1 ;  /* 0x00000001ff617803 */ /* 0x002fe20000000000 */
[----:B--2---:R-:W-:Y:S01]  /*2bf0*/  @!P1 FMUL R12, R12, R12 ;  /* 0x0000000c0c0c9220 */ /* 0x004fe20000400000 */
[----:B------:R-:W-:-:S03]  /*2c00*/  FSETP.GEU.AND P1, PT, R96, -126, PT ;  /* 0xc2fc00006000780b */ /* 0x000fc60003f2e000 */
[----:B------:R-:W-:-:S10]  /*2c10*/  FMUL R47, R47, R12 ;  /* 0x0000000c2f2f7220 */ /* 0x000fd40000400000 */
[----:B------:R-:W-:-:S04]  /*2c20*/  @!P1 FMUL R96, R96, 0.5 ;  /* 0x3f00000060609820 */ /* 0x000fc80000400000 */
[----:B------:R1:W2:Y:S02]  /*2c30*/  MUFU.EX2 R15, R96 ;  /* 0x00000060000f7308 */ /* 0x0002a40000000800 */
[----:B-1----:R-:W-:Y:S01]  /*2c40*/  LOP3.LUT R96, R22, R85, RZ, 0xfc, !PT ;  /* 0x0000005516607212 */ /* 0x002fe200078efcff */
[----:B--2---:R-:W-:Y:S01]  /*2c50*/  @!P1 FMUL R15, R15, R15 ;  /* 0x0000000f0f0f9220 */ /* 0x004fe20000400000 */
        /* <DEDUP_REMOVED lines=36> */
[----:B------:R-:W-:Y:S02]  /*2ea0*/  ISETP.GE.AND P1, PT, R72, R7, PT ;  /* 0x000000074800720c */ /* 0x000fe40003f26270 */
[----:B------:R-:W-:Y:S01]  /*2eb0*/  LOP3.LUT R72, R6, 0x1, RZ, 0xfc, !PT ;  /* 0x0000000106487812 */ /* 0x000fe200078efcff */
[----:B------:R-:W-:Y:S01]  /*2ec0*/  FMUL R63, R63, R92 ;  /* 0x0000005c3f3f7220 */ /* 0x000fe20000400000 */
[----:B------:R-:W-:Y:S02]  /*2ed0*/  SEL R75, R107, RZ, !P1 ;  /* 0x000000ff6b4b7207 */ /* 0x000fe40004800000 */
[-C--:B------:R-:W-:Y:S02]  /*2ee0*/  ISETP.GT.U32.AND P2, PT, R9, R72.reuse, PT ;  /* 0x000000480900720c */ /* 0x080fe40003f44070 */
[----:B------:R-:W-:-:S02]  /*2ef0*/  ISETP.GT.U32.AND P0, PT, R23, R72, PT ;  /* 0x000000481700720c */ /* 0x000fc40003f04070 */
[----:B------:R-:W-:Y:S02]  /*2f00*/  SEL R75, R75, RZ, P2 ;  /* 0x000000ff4b4b7207 */ /* 0x000fe40001000000 */
[----:B------:R-:W-:Y:S02]  /*2f10*/  ISETP.GE.AND P2, PT, R74, R7, PT ;  /* 0x000000074a00720c */ /* 0x000fe40003f46270 */
[-C--:B------:R-:W-:Y:S02]  /*2f20*/  LOP3.LUT R74, R23, R85.reuse, RZ, 0xfc, !PT ;  /* 0x00000055174a7212 */ /* 0x080fe400078efcff */
[----:B------:R-:W-:Y:S02]  /*2f30*/  LOP3.LUT R72, R38, R85, RZ, 0xfc, !PT ;  /* 0x0000005526487212 */ /* 0x000fe400078efcff */
[----:B------:R-:W-:Y:S02]  /*2f40*/  ISETP.GE.AND P3, PT, R74, R7, PT ;  /* 0x000000074a00720c */ /* 0x000fe40003f66270 */
[----:B------:R-:W-:-:S02]  /*2f50*/  LOP3.LUT R9, R6, 0x11, RZ, 0xfc, !PT ;  /* 0x0000001106097812 */ /* 0x000fc400078efcff */
[----:B------:R-:W-:Y:S02]  /*2f60*/  P2R R95, PR, RZ, 0x2 ;  /* 0x00000002ff5f7803 */ /* 0x000fe40000000000 */
[----:B------:R-:W-:Y:S02]  /*2f70*/  ISETP.GT.U32.AND P1, PT, R23, R6, PT ;  /* 0x000000061700720c */ /* 0x000fe40003f24070 */
[----:B------:R-:W-:Y:S02]  /*2f80*/  ISETP.GE.AND P4, PT, R72, R7, PT ;  /* 0x000000074800720c */ /* 0x000fe40003f86270 */
[----:B------:R-:W-:Y:S02]  /*2f90*/  P2R R74, PR, RZ, 0x8 ;  /* 0x00000008ff4a7803 */ /* 0x000fe40000000000 */
[----:B------:R-:W-:Y:S02]  /*2fa0*/  LOP3.LUT R23, R6, 0x10, RZ, 0xfc, !PT ;  /* 0x0000001006177812 */ /* 0x000fe400078efcff */
[----:B------:R-:W-:-:S02]  /*2fb0*/  ISETP.GT.U32.AND P3, PT, R38, R9, PT ;  /* 0x000000092600720c */ /* 0x000fc40003f64070 */
[----:B------:R-:W-:Y:S02]  /*2fc0*/  P2R R93, PR, RZ, 0x10 ;  /* 0x00000010ff5d7803 */ /* 0x000fe40000000000 */
[----:B------:R-:W-:Y:S02]  /*2fd0*/  ISETP.GT.U32.AND P4, PT, R22, R23, PT ;  /* 0x000000171600720c */ /* 0x000fe40003f84070 */
[----:B------:R-:W-:Y:S02]  /*2fe0*/  P2R R23, PR, RZ, 0x8 ;  /* 0x00000008ff177803 */ /* 0x000fe40000000000 */
[----:B------:R-:W-:Y:S02]  /*2ff0*/  SEL R108, R108, RZ, !P2 ;  /* 0x000000ff6c6c7207 */ /* 0x000fe40005000000 */
[----:B------:R-:W-:Y:S02]  /*3000*/  P2R R98, PR, RZ, 0x10 ;  /* 0x00000010ff627803 */ /* 0x000fe40000000000 */
[----:B------:R-:W-:-:S02]  /*3010*/  ISETP.NE.AND P4, PT, R23, RZ, PT ;  /* 0x000000ff1700720c */ /* 0x000fc40003f85270 */
[----:B------:R-:W-:Y:S02]  /*3020*/  SEL R72, R108, RZ, P1 ;  /* 0x000000ff6c487207 */ /* 0x000fe40000800000 */
[----:B------:R-:W-:Y:S02]  /*3030*/  ISETP.NE.AND P1, PT, R95, RZ, PT ;  /* 0x000000ff5f00720c */ /* 0x000fe40003f25270 */
[----:B------:R-:W-:Y:S02]  /*3040*/  P2R R38, PR, RZ, 0x10 ;  /* 0x00000010ff267803 */ /* 0x000fe40000000000 */
[----:B------:R-:W-:Y:S02]  /*3050*/  ISETP.NE.AND P4, PT, R74, RZ, PT ;  /* 0x000000ff4a00720c */ /* 0x000fe40003f85270 */
[----:B------:R-:W-:Y:S02]  /*3060*/  SEL R109, R109, RZ, !P1 ;  /* 0x000000ff6d6d7207 */ /* 0x000fe40004800000 */
[----:B------:R-:W-:-:S02]  /*3070*/  P2R R23, PR, RZ, 0x10 ;  /* 0x00000010ff177803 */ /* 0x000fc40000000000 */
[----:B------:R-:W-:Y:S02]  /*3080*/  ISETP.GT.U32.AND P5, PT, R22, R9, PT ;  /* 0x000000091600720c */ /* 0x000fe40003fa4070 */
[----:B------:R-:W-:Y:S02]  /*3090*/  ISETP.NE.AND P4, PT, R73, RZ, PT ;  /* 0x000000ff4900720c */ /* 0x000fe40003f85270 */
[----:B------:R-:W-:Y:S02]  /*30a0*/  SEL R73, R109, RZ, P0 ;  /* 0x000000ff6d497207 */ /* 0x000fe40000000000 */
[----:B------:R-:W-:Y:S02]  /*30b0*/  ISETP.GE.AND P3, PT, R94, R7, PT ;  /* 0x000000075e00720c */ /* 0x000fe40003f66270 */
[----:B------:R-:W-:Y:S02]  /*30c0*/  ISETP.NE.AND P0, PT, R97, RZ, PT ;  /* 0x000000ff6100720c */ /* 0x000fe40003f05270 */
[----:B------:R-:W-:-:S02]  /*30d0*/  SEL R106, R106, RZ, !P2 ;  /* 0x000000ff6a6a7207 */ /* 0x000fc40005000000 */
[----:B------:R-:W-:Y:S02]  /*30e0*/  P2R R22, PR, RZ, 0x20 ;  /* 0x00000020ff167803 */ /* 0x000fe40000000000 */
[----:B------:R-:W-:Y:S02]  /*30f0*/  P2R R9, PR, RZ, 0x8 ;  /* 0x00000008ff097803 */ /* 0x000fe40000000000 */
[----:B------:R-:W-:Y:S02]  /*3100*/  SEL R74, R106, RZ, P0 ;  /* 0x000000ff6a4a7207 */ /* 0x000fe40000000000 */
[----:B------:R-:W-:Y:S02]  /*3110*/  ISETP.NE.AND P3, PT, R22, RZ, PT ;  /* 0x000000ff1600720c */ /* 0x000fe40003f65270 */
[----:B------:R-:W-:Y:S02]  /*3120*/  LOP3.LUT R22, R85, 0x11, R6, 0xfe, !PT ;  /* 0x0000001155167812 */ /* 0x000fe400078efe06 */
[----:B------:R-:W-:-:S02]  /*3130*/  SEL R74, R74, RZ, !P4 ;  /* 0x000000ff4a4a7207 */ /* 0x000fc40006000000 */
[----:B------:R-:W-:Y:S02]  /*3140*/  SEL R75, R75, RZ, !P4 ;  /* 0x000000ff4b4b7207 */ /* 0x000fe40006000000 */
[----:B------:R-:W-:Y:S02]  /*3150*/  ISETP.NE.AND P4, PT, R23, RZ, PT ;  /* 0x000000ff1700720c */ /* 0x000fe40003f85270 */
[----:B------:R-:W-:Y:S02]  /*3160*/  ISETP.GE.AND P5, PT, R22, R7, PT ;  /* 0x000000071600720c */ /* 0x000fe40003fa6270 */
[----:B------:R-:W-:Y:S02]  /*3170*/  LOP3.LUT R22, R85, 0x10, R6, 0xfe, !PT ;  /* 0x0000001055167812 */ /* 0x000fe400078efe06 */
[----:B------:R-:W-:Y:S02]  /*3180*/  SEL R72, R72, RZ, !P4 ;  /* 0x000000ff48487207 */ /* 0x000fe40006000000 */
[----:B------:R-:W-:-:S02]  /*3190*/  SEL R73, R73, RZ, !P4 ;  /* 0x000000ff49497207 */ /* 0x000fc40006000000 */
[----:B------:R-:W-:Y:S02]  /*31a0*/  ISETP.NE.AND P4, PT, R38, RZ, PT ;  /* 0x000000ff2600720c */ /* 0x000fe40003f85270 */
[----:B------:R-:W-:Y:S02]  /*31b0*/  SEL R65, R65, RZ, !P5 ;  /* 0x000000ff41417207 */ /* 0x000fe40006800000 */
[----:B------:R-:W-:Y:S02]  /*31c0*/  ISETP.GE.AND P6, PT, R22, R7, PT ;  /* 0x000000071600720c */ /* 0x000fe40003fc6270 */
[----:B------:R-:W-:Y:S02]  /*31d0*/  SEL R22, R65, RZ, P4 ;  /* 0x000000ff41167207 */ /* 0x000fe40002000000 */
[----:B------:R-:W-:Y:S02]  /*31e0*/  ISETP.NE.AND P4, PT, R98, RZ, PT ;  /* 0x000000ff6200720c */ /* 0x000fe40003f85270 */
[----:B------:R-:W-:-:S02]  /*31f0*/  SEL R66, R66, RZ, !P6 ;  /* 0x000000ff42427207 */ /* 0x000fc40007000000 */
[----:B------:R-:W-:Y:S02]  /*3200*/  SEL R79, R79, RZ, !P5 ;  /* 0x000000ff4f4f7207 */ /* 0x000fe40006800000 */
[----:B------:R-:W-:Y:S02]  /*3210*/  SEL R23, R66, RZ, P4 ;  /* 0x000000ff42177207 */ /* 0x000fe40002000000 */
[----:B------:R-:W-:Y:S02]  /*3220*/  P2R R95, PR, RZ, 0x20 ;  /* 0x00000020ff5f7803 */ /* 0x000fe40000000000 */
[----:B------:R-:W-:Y:S02]  /*3230*/  ISETP.NE.AND P4, PT, R93, RZ, PT ;  /* 0x000000ff5d00720c */ /* 0x000fe40003f85270 */
[----:B------:R-:W-:Y:S02]  /*3240*/  ISETP.NE.AND P5, PT, R39, RZ, PT ;  /* 0x000000ff2700720c */ /* 0x000fe40003fa5270 */
[----:B------:R-:W-:-:S02]  /*3250*/  SEL R79, R79, RZ, P3 ;  /* 0x000000ff4f4f7207 */ /* 0x000fc40001800000 */
[----:B------:R-:W-:Y:S02]  /*3260*/  ISETP.GE.AND P3, PT, R96, R7, PT ;  /* 0x000000076000720c */ /* 0x000fe40003f66270 */
[----:B------:R-:W-:Y:S02]  /*3270*/  SEL R34, R34, RZ, !P2 ;  /* 0x000000ff22227207 */ /* 0x000fe40005000000 */
[----:B------:R-:W-:Y:S02]  /*3280*/  SEL R35, R35, RZ, !P1 ;  /* 0x000000ff23237207 */ /* 0x000fe40004800000 */
[----:B------:R-:W-:Y:S02]  /*3290*/  P2R R93, PR, RZ, 0x20 ;  /* 0x00000020ff5d7803 */ /* 0x000fe40000000000 */
[----:B------:R-:W-:Y:S02]  /*32a0*/  SEL R39, R22, RZ, !P4 ;  /* 0x000000ff16277207 */ /* 0x000fe40006000000 */
[----:B------:R-:W-:-:S02]  /*32b0*/  ISETP.NE.AND P5, PT, R67, RZ, PT ;  /* 0x000000ff4300720c */ /* 0x000fc40003fa5270 */
[----:B------:R-:W-:Y:S02]  /*32c0*/  SEL R22, R23, RZ, !P3 ;  /* 0x000000ff17167207 */ /* 0x000fe40005800000 */
[----:B------:R-:W-:Y:S01]  /*32d0*/  SEL R66, R34, RZ, !P3 ;  /* 0x000000ff22427207 */ /* 0x000fe20005800000 */
[----:B------:R-:W-:Y:S01]  /*32e0*/  IMAD.U32 R34, R19, 0x10000, RZ ;  /* 0x0001000013227824 */ /* 0x000fe200078e00ff */
[----:B------:R-:W-:Y:S02]  /*32f0*/  SEL R67, R35, RZ, !P3 ;  /* 0x000000ff23437207 */ /* 0x000fe40005800000 */
[----:B------:R-:W-:Y:S02]  /*3300*/  SEL R23, R79, RZ, !P3 ;  /* 0x000000ff4f177207 */ /* 0x000fe40005800000 */
[----:B------:R-:W-:Y:S02]  /*3310*/  ISETP.NE.AND P3, PT, R9, RZ, PT ;  /* 0x000000ff0900720c */ /* 0x000fe40003f65270 */
[----:B------:R-:W-:-:S02]  /*3320*/  SEL R64, R64, RZ, !P6 ;  /* 0x000000ff40407207 */ /* 0x000fc40007000000 */
[----:B------:R-:W-:Y:S02]  /*3330*/  SEL R53, R53, RZ, !P3 ;  /* 0x000000ff35357207 */ /* 0x000fe40005800000 */
[----:B------:R-:W-:Y:S02]  /*3340*/  SEL R89, R89, RZ, !P3 ;  /* 0x000000ff59597207 */ /* 0x000fe40005800000 */
[----:B------:R-:W-:Y:S02]  /*3350*/  ISETP.NE.AND P3, PT, R115, RZ, PT ;  /* 0x000000ff7300720c */ /* 0x000fe40003f65270 */
[----:B------:R-:W-:Y:S02]  /*3360*/  SEL R32, R32, RZ, !P2 ;  /* 0x000000ff20207207 */ /* 0x000fe40005000000 */
[----:B------:R-:W-:Y:S02]  /*3370*/  SEL R33, R33, RZ, !P1 ;  /* 0x000000ff21217207 */ /* 0x000fe40004800000 */
[----:B------:R-:W-:-:S02]  /*3380*/  SEL R38, R64, RZ, P0 ;  /* 0x000000ff40267207 */ /* 0x000fc40000000000 */
[----:B------:R-:W-:Y:S02]  /*3390*/  SEL R89, R89, RZ, P3 ;  /* 0x000000ff59597207 */ /* 0x000fe40001800000 */
[----:B------:R-:W-:Y:S02]  /*33a0*/  SEL R64, R32, RZ, !P4 ;  /* 0x000000ff20407207 */ /* 0x000fe40006000000 */
[----:B------:R-:W-:Y:S02]  /*33b0*/  SEL R65, R33, RZ, !P4 ;  /* 0x000000ff21417207 */ /* 0x000fe40006000000 */
[----:B------:R-:W-:Y:S02]  /*33c0*/  ISETP.NE.AND P3, PT, R114, RZ, PT ;  /* 0x000000ff7200720c */ /* 0x000fe40003f65270 */
[----:B------:R-:W-:Y:S02]  /*33d0*/  SEL R37, R37, RZ, !P1 ;  /* 0x000000ff25257207 */ /* 0x000fe40004800000 */
[----:B------:R-:W-:-:S02]  /*33e0*/  SEL R32, R53, RZ, P5 ;  /* 0x000000ff35207207 */ /* 0x000fc40002800000 */
[----:B------:R-:W-:Y:S02]  /*33f0*/  PRMT R33, R18, 0x7632, R33 ;  /* 0x0000763212217816 */ /* 0x000fe40000000021 */
[----:B------:R-:W-:Y:S02]  /*3400*/  PRMT R35, R19, 0x7632, R35 ;  /* 0x0000763213237816 */ /* 0x000fe40000000023 */
[----:B------:R-:W-:Y:S01]  /*3410*/  SEL R53, R37, RZ, !P3 ;  /* 0x000000ff25357207 */ /* 0x000fe20005800000 */
[----:B------:R-:W-:Y:S01]  /*3420*/  IMAD.U32 R33, R33, 0x10000, RZ ;  /* 0x0001000021217824 */ /* 0x000fe200078e00ff */
[----:B------:R-:W-:Y:S01]  /*3430*/  SEL R37, R32, RZ, !P3 ;  /* 0x000000ff20257207 */ /* 0x000fe20005800000 */
[----:B------:R-:W-:Y:S01]  /*3440*/  IMAD.U32 R32, R18, 0x10000, RZ ;  /* 0x0001000012207824 */ /* 0x000fe200078e00ff */
[----:B------:R-:W-:Y:S01]  /*3450*/  SEL R38, R38, RZ, !P4 ;  /* 0x000000ff26267207 */ /* 0x000fe20006000000 */
[----:B------:R-:W-:Y:S01]  /*3460*/  IMAD.U32 R35, R35, 0x10000, RZ ;  /* 0x0001000023237824 */ /* 0x000fe200078e00ff */
[----:B------:R-:W-:-:S02]  /*3470*/  ISETP.GE.AND P4, PT, R88, R7, PT ;  /* 0x000000075800720c */ /* 0x000fc40003f86270 */
[----:B------:R-:W-:Y:S02]  /*3480*/  ISETP.NE.AND P5, PT, R93, RZ, PT ;  /* 0x000000ff5d00720c */ /* 0x000fe40003fa5270 */
[----:B------:R-:W-:Y:S01]  /*3490*/  STS.128 [R8], R32 ;  /* 0x0000002008007388 */ /* 0x000fe20000000c00 */
[----:B------:R-:W-:Y:S02]  /*34a0*/  SEL R112, R112, RZ, !P4 ;  /* 0x000000ff70707207 */ /* 0x000fe40006000000 */
[----:B------:R-:W-:Y:S01]  /*34b0*/  SEL R52, R52, RZ, !P4 ;  /* 0x000000ff34347207 */ /* 0x000fe20006000000 */
[----:B------:R-:W-:Y:S01]  /*34c0*/  BAR.SYNC.DEFER_BLOCKING 0x0 ;  /* 0x0000000000007b1d */ /* 0x000fe20000010000 */
[----:B------:R-:W-:Y:S02]  /*34d0*/  SEL R88, R112, RZ, P5 ;  /* 0x000000ff70587207 */ /* 0x000fe40002800000 */
[----:B------:R-:W-:Y:S02]  /*34e0*/  ISETP.NE.AND P5, PT, R95, RZ, PT ;  /* 0x000000ff5f00720c */ /* 0x000fe40003fa5270 */
[----:B------:R-:W-:-:S02]  /*34f0*/  SEL R36, R36, RZ, !P2 ;  /* 0x000000ff24247207 */ /* 0x000fc40005000000 */
[----:B------:R-:W-:Y:S02]  /*3500*/  SEL R54, R54, RZ, !P6 ;  /* 0x000000ff36367207 */ /* 0x000fe40007000000 */
[----:B------:R-:W-:Y:S02]  /*3510*/  SEL R55, R55, RZ, !P5 ;  /* 0x000000ff37377207 */ /* 0x000fe40006800000 */
[----:B------:R-:W-:Y:S02]  /*3520*/  SEL R9, R52, RZ, P0 ;  /* 0x000000ff34097207 */ /* 0x000fe40000000000 */
[----:B------:R-:W-:Y:S02]  /*3530*/  SEL R52, R36, RZ, !P3 ;  /* 0x000000ff24347207 */ /* 0x000fe40005800000 */
[----:B------:R-:W-:Y:S02]  /*3540*/  SEL R54, R54, RZ, !P3 ;  /* 0x000000ff36367207 */ /* 0x000fe40005800000 */
[----:B------:R-:W-:-:S02]  /*3550*/  SEL R55, R55, RZ, !P3 ;  /* 0x000000ff37377207 */ /* 0x000fc40005800000 */
[----:B------:R-:W-:Y:S02]  /*3560*/  SEL R36, R9, RZ, !P3 ;  /* 0x000000ff09247207 */ /* 0x000fe40005800000 */
[----:B------:R-:W-:Y:S02]  /*3570*/  ISETP.GE.AND P3, PT, R16, R7, PT ;  /* 0x000000071000720c */ /* 0x000fe40003f66270 */
[----:B------:R-:W-:Y:S01]  /*3580*/  SEL R76, R76, RZ, !P2 ;  /* 0x000000ff4c4c7207 */ /* 0x000fe20005000000 */
[----:B------:R-:W1:Y:S01]  /*3590*/  LDS R40, [R3] ;  /* 0x0000000003287984 */ /* 0x000e620000000800 */
[----:B------:R-:W-:Y:S02]  /*35a0*/  SEL R77, R77, RZ, !P1 ;  /* 0x000000ff4d4d7207 */ /* 0x000fe40004800000 */
[----:B------:R-:W-:Y:S01]  /*35b0*/  SEL R110, R110, RZ, !P6 ;  /* 0x000000ff6e6e7207 */ /* 0x000fe20007000000 */
[----:B------:R2:W3:Y:S01]  /*35c0*/  LDS R18, [R3+0x20] ;  /* 0x0000200003127984 */ /* 0x0004e20000000800 */
[----:B------:R-:W-:-:S02]  /*35d0*/  SEL R79, R78, RZ, !P5 ;  /* 0x000000ff4e4f7207 */ /* 0x000fc40006800000 */
[----:B------:R-:W-:Y:S02]  /*35e0*/  SEL R76, R76, RZ, !P3 ;  /* 0x000000ff4c4c7207 */ /* 0x000fe40005800000 */
[----:B------:R-:W-:Y:S02]  /*35f0*/  SEL R77, R77, RZ, !P3 ;  /* 0x000000ff4d4d7207 */ /* 0x000fe40005800000 */
[----:B------:R-:W-:Y:S02]  /*3600*/  SEL R78, R110, RZ, !P3 ;  /* 0x000000ff6e4e7207 */ /* 0x000fe40005800000 */
[----:B--2---:R-:W-:Y:S02]  /*3610*/  LOP3.LUT R3, R0, 0x1c0, RZ, 0xc0, !PT ;  /* 0x000001c000037812 */ /* 0x004fe400078ec0ff */
[----:B------:R-:W-:Y:S02]  /*3620*/  SEL R79, R79, RZ, !P3 ;  /* 0x000000ff4f4f7207 */ /* 0x000fe40005800000 */
[----:B------:R-:W-:-:S02]  /*3630*/  LOP3.LUT R0, R3, 0x200, RZ, 0xfc, !PT ;  /* 0x0000020003007812 */ /* 0x000fc400078efcff */
[----:B------:R-:W-:Y:S02]  /*3640*/  LEA.HI R25, R3, UR4, RZ, 0x1e ;  /* 0x0000000403197c11 */ /* 0x000fe4000f8ff0ff */
[----:B------:R-:W-:Y:S02]  /*3650*/  LOP3.LUT R4, R6, R3, RZ, 0xfc, !PT ;  /* 0x0000000306047212 */ /* 0x000fe400078efcff */
[----:B------:R-:W-:Y:S02]  /*3660*/  LEA.HI R27, R0, UR4, RZ, 0x1e ;  /* 0x00000004001b7c11 */ /* 0x000fe4000f8ff0ff */
[----:B------:R-:W-:Y:S01]  /*3670*/  LOP3.LUT R3, R6, 0x31, RZ, 0xfc, !PT ;  /* 0x0000003106037812 */ /* 0x000fe200078efcff */
[----:B------:R-:W-:Y:S01]  /*3680*/  IMAD R0, R4, 0x4, R25 ;  /* 0x0000000404007824 */ /* 0x000fe200078e0219 */
[----:B------:R-:W-:Y:S01]  /*3690*/  BAR.SYNC.DEFER_BLOCKING 0x0 ;  /* 0x0000000000007b1d */ /* 0x000fe20000010000 */
[----:B------:R-:W-:Y:S02]  /*36a0*/  SEL R88, R88, RZ, !P3 ;  /* 0x000000ff58587207 */ /* 0x000fe40005800000 */
[----:B------:R-:W-:-:S02]  /*36b0*/  SEL R89, R89, RZ, !P3 ;  /* 0x000000ff59597207 */ /* 0x000fc40005800000 */
[-C--:B------:R-:W-:Y:S01]  /*36c0*/  ISETP.GT.U32.AND P3, PT, R14, R3.reuse, PT ;  /* 0x000000030e00720c */ /* 0x080fe20003f64070 */
[-C--:B-1----:R-:W-:Y:S01]  /*36d0*/  FMUL R16, R113, R40.reuse ;  /* 0x0000002871107220 */ /* 0x082fe20000400000 */
[-C--:B------:R-:W-:Y:S01]  /*36e0*/  FMUL R15, R15, R40.reuse ;  /* 0x000000280f0f7220 */ /* 0x080fe20000400000 */
[-C--:B------:R-:W-:Y:S01]  /*36f0*/  FMUL R11, R11, R40.reuse ;  /* 0x000000280b0b7220 */ /* 0x080fe20000400000 */
[----:B------:R-:W-:Y:S01]  /*3700*/  FMUL R8, R41, R40 ;  /* 0x0000002829087220 */ /* 0x000fe20000400000 */
[-C--:B---3--:R-:W-:Y:S01]  /*3710*/  FMUL R9, R111, R18.reuse ;  /* 0x000000126f097220 */ /* 0x088fe20000400000 */
[----:B------:R-:W-:Y:S01]  /*3720*/  SEL R16, R16, RZ, !P2 ;  /* 0x000000ff10107207 */ /* 0x000fe20005000000 */
[-C--:B------:R-:W-:Y:S01]  /*3730*/  FMUL R17, R17, R18.reuse ;  /* 0x0000001211117220 */ /* 0x080fe20000400000 */
[----:B------:R-:W-:Y:S01]  /*3740*/  SEL R80, R15, RZ, !P4 ;  /* 0x000000ff0f507207 */ /* 0x000fe20006000000 */
[----:B------:R-:W-:Y:S01]  /*3750*/  FMUL R19, R43, R18 ;  /* 0x000000122b137220 */ /* 0x000fe20000400000 */
[----:B------:R-:W-:Y:S01]  /*3760*/  SEL R9, R9, RZ, !P2 ;  /* 0x000000ff09097207 */ /* 0x000fe20005000000 */
[----:B------:R-:W-:Y:S01]  /*3770*/  FMUL R45, R45, R40 ;  /* 0x000000282d2d7220 */ /* 0x000fe20000400000 */
[----:B------:R-:W-:Y:S01]  /*3780*/  ISETP.GT.U32.AND P2, PT, R10, R3, PT ;  /* 0x000000030a00720c */ /* 0x000fe20003f44070 */
[----:B------:R-:W-:Y:S01]  /*3790*/  IMAD R3, R4, 0x4, R27 ;  /* 0x0000000404037824 */ /* 0x000fe200078e021b */
[----:B------:R-:W-:Y:S01]  /*37a0*/  LOP3.LUT R4, R85, 0x31, R6, 0xfe, !PT ;  /* 0x0000003155047812 */ /* 0x000fe200078efe06 */
[----:B------:R-:W-:Y:S01]  /*37b0*/  STS.64 [R0], R74 ;  /* 0x0000004a00007388 */ /* 0x000fe20000000a00 */
[----:B------:R-:W-:Y:S01]  /*37c0*/  SEL R81, R17, RZ, !P4 ;  /* 0x000000ff11517207 */ /* 0x000fe20006000000 */
[-C--:B------:R-:W-:Y:S01]  /*37d0*/  FMUL R47, R47, R18.reuse ;  /* 0x000000122f2f7220 */ /* 0x080fe20000400000 */
[----:B------:R-:W-:Y:S01]  /*37e0*/  ISETP.GE.AND P4, PT, R4, R7, PT ;  /* 0x000000070400720c */ /* 0x000fe20003f86270 */
[----:B------:R1:W-:Y:S01]  /*37f0*/  STS.64 [R3+0x800], R72 ;  /* 0x0008004803007388 */ /* 0x0003e20000000a00 */
[----:B------:R-:W-:Y:S01]  /*3800*/  SHF.R.U32.HI R4, RZ, 0x4, R2 ;  /* 0x00000004ff047819 */ /* 0x000fe20000011602 */
[----:B------:R-:W-:Y:S01]  /*3810*/  FMUL R13, R13, R18 ;  /* 0x000000120d0d7220 */ /* 0x000fe20000400000 */
[----:B------:R-:W-:Y:S01]  /*3820*/  SEL R68, R11, RZ, !P6 ;  /* 0x000000ff0b447207 */ /* 0x000fe20007000000 */
[----:B------:R-:W-:Y:S01]  /*3830*/  STS.64 [R0+0x40], RZ ;  /* 0x000040ff00007388 */ /* 0x000fe20000000a00 */
[----:B------:R-:W-:Y:S01]  /*3840*/  SGXT.U32 R4, R4, 0x2 ;  /* 0x000000020404781a */ /* 0x000fe20000000000 */
[-C--:B------:R-:W-:Y:S01]  /*3850*/  FMUL R49, R49, R40.reuse ;  /* 0x0000002831317220 */ /* 0x080fe20000400000 */
[----:B------:R-:W-:Y:S01]  /*3860*/  LOP3.LUT R6, R85, 0x30, R6, 0xfe, !PT ;  /* 0x0000003055067812 */ /* 0x000fe200078efe06 */
[----:B------:R-:W-:Y:S01]  /*3870*/  STS.64 [R3+0x840], RZ ;  /* 0x000840ff03007388 */ /* 0x000fe20000000a00 */
[----:B------:R-:W-:Y:S01]  /*3880*/  SEL R8, R8, RZ, !P1 ;  /* 0x000000ff08087207 */ /* 0x000fe20004800000 */
[-C--:B------:R-:W-:Y:S01]  /*3890*/  FMUL R21, R21, R40.reuse ;  /* 0x0000002815157220 */ /* 0x080fe20000400000 */
[----:B------:R-:W-:Y:S01]  /*38a0*/  SEL R19, R19, RZ, !P1 ;  /* 0x000000ff13137207 */ /* 0x000fe20004800000 */
[----:B------:R-:W-:Y:S01]  /*38b0*/  STS.64 [R0+0x80], RZ ;  /* 0x000080ff00007388 */ /* 0x000fe20000000a00 */
[----:B------:R-:W-:Y:S01]  /*38c0*/  LOP3.LUT R11, R84, 0xfc, RZ, 0xc0, !PT ;  /* 0x000000fc540b7812 */ /* 0x000fe200078ec0ff */
[----:B------:R-:W-:Y:S01]  /*38d0*/  FMUL R40, R61, R40 ;  /* 0x000000283d287220 */ /* 0x000fe20000400000 */
[----:B------:R-:W-:Y:S01]  /*38e0*/  ISETP.GT.U32.AND P1, PT, R14, R101, PT ;  /* 0x000000650e00720c */ /* 0x000fe20003f24070 */
[----:B------:R-:W-:Y:S01]  /*38f0*/  STS.64 [R3+0x880], RZ ;  /* 0x000880ff03007388 */ /* 0x000fe20000000a00 */
[----:B------:R-:W-:Y:S01]  /*3900*/  SEL R70, R45, RZ, !P5 ;  /* 0x000000ff2d467207 */ /* 0x000fe20006800000 */
[-C--:B------:R-:W-:Y:S01]  /*3910*/  FMUL R51, R51, R18.reuse ;  /* 0x0000001233337220 */ /* 0x080fe20000400000 */
[----:B------:R-:W-:Y:S01]  /*3920*/  SEL R71, R47, RZ, !P5 ;  /* 0x000000ff2f477207 */ /* 0x000fe20006800000 */
[----:B------:R-:W-:Y:S01]  /*3930*/  STS.64 [R0+0xc0], RZ ;  /* 0x0000c0ff00007388 */ /* 0x000fe20000000a00 */
[-C--:B------:R-:W-:Y:S01]  /*3940*/  LOP3.LUT R4, R4, R85.reuse, RZ, 0xfc, !PT ;  /* 0x0000005504047212 */ /* 0x080fe200078efcff */
[-C--:B------:R-:W-:Y:S01]  /*3950*/  FMUL R91, R91, R18.reuse ;  /* 0x000000125b5b7220 */ /* 0x080fe20000400000 */
[-C--:B------:R-:W-:Y:S01]  /*3960*/  LOP3.LUT R14, R14, R85.reuse, RZ, 0xfc, !PT ;  /* 0x000000550e0e7212 */ /* 0x080fe200078efcff */
[----:B------:R-:W-:Y:S01]  /*3970*/  STS.64 [R3+0x8c0], RZ ;  /* 0x0008c0ff03007388 */ /* 0x000fe20000000a00 */
[----:B------:R-:W-:Y:S01]  /*3980*/  LOP3.LUT R10, R10, R85, RZ, 0xfc, !PT ;  /* 0x000000550a0a7212 */ /* 0x000fe200078efcff */
[----:B------:R-:W-:Y:S01]  /*3990*/  FMUL R63, R63, R18 ;  /* 0x000000123f3f7220 */ /* 0x000fe20000400000 */
[----:B------:R-:W-:Y:S01]  /*39a0*/  BAR.SYNC.DEFER_BLOCKING 0x0 ;  /* 0x0000000000007b1d */ /* 0x000fe20000010000 */
[----:B------:R-:W-:-:S02]  /*39b0*/  ISETP.GE.AND P5, PT, R6, R7, PT ;  /* 0x000000070600720c */ /* 0x000fc40003fa6270 */
[----:B------:R-:W-:Y:S02]  /*39c0*/  LEA.HI R85, R2, R85, RZ, 0x1c ;  /* 0x0000005502557211 */ /* 0x000fe400078fe0ff */
[----:B------:R-:W-:Y:S02]  /*39d0*/  SEL R69, R13, RZ, !P6 ;  /* 0x000000ff0d457207 */ /* 0x000fe40007000000 */
[----:B------:R-:W-:Y:S01]  /*39e0*/  LOP3.LUT R6, R11, 0x100, RZ, 0xfc, !PT ;  /* 0x000001000b067812 */ /* 0x000fe200078efcff */
[----:B------:R-:W-:Y:S01]  /*39f0*/  VIADD R85, R85, 0x3c ;  /* 0x0000003c55557836 */ /* 0x000fe20000000000 */
[----:B------:R-:W-:Y:S02]  /*3a00*/  SHF.R.U32.HI R2, RZ, 0x2, R2 ;  /* 0x00000002ff027819 */ /* 0x000fe40000011602 */
[C---:B------:R-:W-:Y:S02]  /*3a10*/  LOP3.LUT R12, R11.reuse, 0x200, RZ, 0xfc, !PT ;  /* 0x000002000b0c7812 */ /* 0x040fe400078efcff */
[----:B------:R-:W-:-:S02]  /*3a20*/  LOP3.LUT R13, R11, 0x300, RZ, 0xfc, !PT ;  /* 0x000003000b0d7812 */ /* 0x000fc400078efcff */
[----:B------:R-:W-:Y:S02]  /*3a30*/  SHF.R.U32.HI R6, RZ, 0x2, R6 ;  /* 0x00000002ff067819 */ /* 0x000fe40000011606 */
[----:B------:R-:W-:Y:S02]  /*3a40*/  LOP3.LUT R2, R2, 0xc, RZ, 0xc0, !PT ;  /* 0x0000000c02027812 */ /* 0x000fe400078ec0ff */
[----:B------:R-:W-:Y:S02]  /*3a50*/  SHF.R.U32.HI R12, RZ, 0x2, R12 ;  /* 0x00000002ff0c7819 */ /* 0x000fe4000001160c */
[----:B------:R-:W-:Y:S02]  /*3a60*/  SHF.R.U32.HI R13, RZ, 0x2, R13 ;  /* 0x00000002ff0d7819 */ /* 0x000fe4000001160d */
[----:B------:R-:W-:Y:S02]  /*3a70*/  LOP3.LUT R6, R6, 0x70, RZ, 0xc0, !PT ;  /* 0x0000007006067812 */ /* 0x000fe400078ec0ff */
[----:B------:R-:W-:-:S02]  /*3a80*/  LEA R2, R2, UR4, 0x2 ;  /* 0x0000000402027c11 */ /* 0x000fc4000f8e10ff */
[----:B------:R-:W-:Y:S01]  /*3a90*/  LOP3.LUT R12, R12, 0xb0, RZ, 0xc0, !PT ;  /* 0x000000b00c0c7812 */ /* 0x000fe200078ec0ff */
[----:B------:R-:W-:Y:S01]  /*3aa0*/  VIADD R6, R6, UR4 ;  /* 0x0000000406067c36 */ /* 0x000fe20008000000 */
[----:B------:R-:W-:Y:S01]  /*3ab0*/  LOP3.LUT R13, R13, 0xf0, RZ, 0xc0, !PT ;  /* 0x000000f00d0d7812 */ /* 0x000fe200078ec0ff */
[----:B------:R-:W-:Y:S01]  /*3ac0*/  IMAD R61, R11, 0x4, R2 ;  /* 0x000000040b3d7824 */ /* 0x000fe200078e0202 */
[-C--:B------:R-:W-:Y:S01]  /*3ad0*/  ISETP.GE.AND P6, PT, R94, R7.reuse, PT ;  /* 0x000000075e00720c */ /* 0x080fe20003fc6270 */
[----:B------:R-:W-:Y:S01]  /*3ae0*/  VIADD R12, R12, UR4 ;  /* 0x000000040c0c7c36 */ /* 0x000fe20008000000 */
[----:B------:R-:W-:Y:S01]  /*3af0*/  SEL R40, R40, RZ, !P4 ;  /* 0x000000ff28287207 */ /* 0x000fe20006000000 */
[----:B------:R-:W-:Y:S01]  /*3b00*/  VIADD R2, R13, UR4 ;  /* 0x000000040d027c36 */ /* 0x000fe20008000000 */
[----:B------:R-:W-:Y:S01]  /*3b10*/  SEL R82, R49, RZ, !P6 ;  /* 0x000000ff31527207 */ /* 0x000fe20007000000 */
[----:B------:R-:W-:Y:S01]  /*3b20*/  IMAD R60, R11, 0x4, R6 ;  /* 0x000000040b3c7824 */ /* 0x000fe200078e0206 */
[----:B------:R-:W-:Y:S01]  /*3b30*/  SEL R83, R51, RZ, !P6 ;  /* 0x000000ff33537207 */ /* 0x000fe20007000000 */
[C---:B------:R-:W-:Y:S01]  /*3b40*/  IMAD R6, R11.reuse, 0x4, R12 ;  /* 0x000000040b067824 */ /* 0x040fe200078e020c */
[----:B------:R-:W-:Y:S01]  /*3b50*/  ISETP.GE.AND P6, PT, R14, R7, PT ;  /* 0x000000070e00720c */ /* 0x000fe20003fc6270 */
[----:B------:R-:W-:Y:S01]  /*3b60*/  IMAD R2, R11, 0x4, R2 ;  /* 0x000000040b027824 */ /* 0x000fe200078e0202 */
[----:B------:R-:W2:Y:S01]  /*3b70*/  LDS.128 R12, [R61] ;  /* 0x000000003d0c7984 */ /* 0x000ea20000000c00 */
[----:B------:R-:W-:-:S02]  /*3b80*/  SEL R62, R40, RZ, P2 ;  /* 0x000000ff283e7207 */ /* 0x000fc40001000000 */
[----:B------:R-:W-:Y:S01]  /*3b90*/  SEL R21, R21, RZ, !P5 ;  /* 0x000000ff15157207 */ /* 0x000fe20006800000 */
[----:B------:R-:W3:Y:S01]  /*3ba0*/  LDS.128 R24, [R60+0x400] ;  /* 0x000400003c187984 */ /* 0x000ee20000000c00 */
[----:B------:R-:W-:Y:S02]  /*3bb0*/  ISETP.GE.AND P2, PT, R10, R7, PT ;  /* 0x000000070a00720c */ /* 0x000fe40003f46270 */
[----:B------:R-:W-:Y:S01]  /*3bc0*/  SEL R86, R21, RZ, P0 ;  /* 0x000000ff15567207 */ /* 0x000fe20000000000 */
[----:B------:R-:W4:Y:S01]  /*3bd0*/  LDS.128 R28, [R6+0x800] ;  /* 0x00080000061c7984 */ /* 0x000f220000000c00 */
[----:B-1----:R-:W-:Y:S02]  /*3be0*/  SEL R72, R9, RZ, !P6 ;  /* 0x000000ff09487207 */ /* 0x002fe40007000000 */
[----:B------:R-:W-:Y:S01]  /*3bf0*/  SEL R73, R19, RZ, !P6 ;  /* 0x000000ff13497207 */ /* 0x000fe20007000000 */
[----:B------:R-:W1:Y:S01]  /*3c00*/  LDS.128 R32, [R2+0xc00] ;  /* 0x000c000002207984 */ /* 0x000e620000000c00 */
[----:B------:R-:W-:-:S02]  /*3c10*/  SEL R91, R91, RZ, !P5 ;  /* 0x000000ff5b5b7207 */ /* 0x000fc40006800000 */
[----:B------:R-:W-:Y:S01]  /*3c20*/  SEL R63, R63, RZ, !P4 ;  /* 0x000000ff3f3f7207 */ /* 0x000fe20006000000 */
[----:B------:R-:W-:Y:S01]  /*3c30*/  BAR.SYNC.DEFER_BLOCKING 0x0 ;  /* 0x0000000000007b1d */ /* 0x000fe20000010000 */
[----:B------:R-:W-:Y:S02]  /*3c40*/  SEL R71, R71, RZ, !P6 ;  /* 0x000000ff47477207 */ /* 0x000fe40007000000 */
[----:B------:R-:W-:Y:S02]  /*3c50*/  SEL R91, R91, RZ, P1 ;  /* 0x000000ff5b5b7207 */ /* 0x000fe40000800000 */
[----:B------:R-:W-:Y:S02]  /*3c60*/  SEL R63, R63, RZ, P3 ;  /* 0x000000ff3f3f7207 */ /* 0x000fe40001800000 */
[----:B------:R-:W-:Y:S02]  /*3c70*/  SEL R74, R80, RZ, !P2 ;  /* 0x000000ff504a7207 */ /* 0x000fe40005000000 */
[----:B------:R-:W-:-:S02]  /*3c80*/  SEL R75, R82, RZ, !P2 ;  /* 0x000000ff524b7207 */ /* 0x000fc40005000000 */
[----:B------:R-:W-:Y:S02]  /*3c90*/  ISETP.NE.AND P0, PT, R87, RZ, PT ;  /* 0x000000ff5700720c */ /* 0x000fe40003f05270 */
[----:B------:R-:W-:Y:S02]  /*3ca0*/  SEL R82, R81, RZ, !P6 ;  /* 0x000000ff51527207 */ /* 0x000fe40007000000 */
[----:B------:R-:W-:Y:S02]  /*3cb0*/  SEL R83, R83, RZ, !P6 ;  /* 0x000000ff53537207 */ /* 0x000fe40007000000 */
[----:B------:R-:W-:Y:S02]  /*3cc0*/  SEL R86, R86, RZ, !P2 ;  /* 0x000000ff56567207 */ /* 0x000fe40005000000 */
[----:B------:R-:W-:Y:S02]  /*3cd0*/  SEL R87, R62, RZ, !P2 ;  /* 0x000000ff3e577207 */ /* 0x000fe40005000000 */
[----:B------:R-:W-:Y:S01]  /*3ce0*/  ISETP.LT.AND P5, PT, R4, R7, P0 ;  /* 0x000000070400720c */ /* 0x000fe200007a1270 */
[----:B------:R5:W-:Y:S04]  /*3cf0*/  STS.64 [R0], R64 ;  /* 0x0000004000007388 */ /* 0x000be80000000a00 */
[----:B------:R1:W-:Y:S04]  /*3d00*/  STS.64 [R3+0x800], R66 ;  /* 0x0008004203007388 */ /* 0x0003e80000000a00 */
[----:B------:R-:W-:Y:S04]  /*3d10*/  STS.64 [R0+0x40], R38 ;  /* 0x0000402600007388 */ /* 0x000fe80000000a00 */
[----:B------:R-:W-:Y:S01]  /*3d20*/  STS.64 [R3+0x840], R22 ;  /* 0x0008401603007388 */ /* 0x000fe20000000a00 */
[----:B-----5:R-:W5:Y:S03]  /*3d30*/  LDC.64 R64, c[0x0][0x228] ;  /* 0x00008a00ff407b82 */ /* 0x020f660000000a00 */
[----:B------:R-:W-:Y:S01]  /*3d40*/  STS.64 [R0+0x80], RZ ;  /* 0x000080ff00007388 */ /* 0x000fe20000000a00 */
[----:B-1----:R-:W-:-:S02]  /*3d50*/  SEL R66, R16, RZ, !P2 ;  /* 0x000000ff10427207 */ /* 0x002fc40005000000 */
[----:B------:R-:W-:Y:S01]  /*3d60*/  SEL R67, R8, RZ, !P2 ;  /* 0x000000ff08437207 */ /* 0x000fe20005000000 */
[----:B------:R-:W-:Y:S04]  /*3d70*/  STS.64 [R3+0x880], RZ ;  /* 0x000880ff03007388 */ /* 0x000fe80000000a00 */
[----:B------:R-:W-:Y:S04]  /*3d80*/  STS.64 [R0+0xc0], RZ ;  /* 0x0000c0ff00007388 */ /* 0x000fe80000000a00 */
[----:B------:R-:W-:Y:S01]  /*3d90*/  STS.64 [R3+0x8c0], RZ ;  /* 0x0008c0ff03007388 */ /* 0x000fe20000000a00 */
[----:B------:R-:W-:Y:S06]  /*3da0*/  BAR.SYNC.DEFER_BLOCKING 0x0 ;  /* 0x0000000000007b1d */ /* 0x000fec0000010000 */
[----:B------:R-:W1:Y:S04]  /*3db0*/  LDS.128 R40, [R61] ;  /* 0x000000003d287984 */ /* 0x000e680000000c00 */
[----:B------:R-:W1:Y:S04]  /*3dc0*/  LDS.128 R44, [R60+0x400] ;  /* 0x000400003c2c7984 */ /* 0x000e680000000c00 */
[----:B------:R-:W1:Y:S04]  /*3dd0*/  LDS.128 R48, [R6+0x800] ;  /* 0x0008000006307984 */ /* 0x000e680000000c00 */
[----:B------:R-:W1:Y:S01]  /*3de0*/  LDS.128 R56, [R2+0xc00] ;  /* 0x000c000002387984 */ /* 0x000e620000000c00 */
[----:B------:R-:W-:Y:S06]  /*3df0*/  BAR.SYNC.DEFER_BLOCKING 0x0 ;  /* 0x0000000000007b1d */ /* 0x000fec0000010000 */
[----:B------:R2:W-:Y:S04]  /*3e00*/  STS.64 [R0], R52 ;  /* 0x0000003400007388 */ /* 0x0005e80000000a00 */
[----:B------:R-:W-:Y:S04]  /*3e10*/  STS.64 [R3+0x800], R76 ;  /* 0x0008004c03007388 */ /* 0x000fe80000000a00 */
[----:B------:R3:W-:Y:S04]  /*3e20*/  STS.64 [R0+0x40], R54 ;  /* 0x0000403600007388 */ /* 0x0007e80000000a00 */
[----:B------:R-:W-:Y:S01]  /*3e30*/  STS.64 [R3+0x840], R78 ;  /* 0x0008404e03007388 */ /* 0x000fe20000000a00 */
[----:B--2---:R-:W-:Y:S01]  /*3e40*/  IMAD.SHL.U32 R53, R5, 0x40, RZ ;  /* 0x0000004005357824 */ /* 0x004fe200078e00ff */
[----:B------:R-:W-:-:S02]  /*3e50*/  LOP3.LUT R5, R84, 0x3c, RZ, 0xc0, !PT ;  /* 0x0000003c54057812 */ /* 0x000fc400078ec0ff */
[----:B------:R-:W-:Y:S01]  /*3e60*/  STS.64 [R0+0x80], R36 ;  /* 0x0000802400007388 */ /* 0x000fe20000000a00 */
[----:B-----5:R-:W-:Y:S01]  /*3e70*/  IMAD.WIDE R52, R53, 0x4, R64 ;  /* 0x0000000435347825 */ /* 0x020fe200078e0240 */
[----:B------:R-:W-:Y:S02]  /*3e80*/  LOP3.LUT R65, R4, 0x4, RZ, 0xfc, !PT ;  /* 0x0000000404417812 */ /* 0x000fe400078efcff */
[----:B------:R-:W-:Y:S01]  /*3e90*/  STS.64 [R3+0x880], R88 ;  /* 0x0008805803007388 */ /* 0x000fe20000000a00 */
[----:B---3--:R-:W-:Y:S02]  /*3ea0*/  SEL R54, R68, RZ, !P2 ;  /* 0x000000ff44367207 */ /* 0x008fe40005000000 */
[----:B------:R-:W-:Y:S01]  /*3eb0*/  SEL R55, R70, RZ, !P2 ;  /* 0x000000ff46377207 */ /* 0x000fe20005000000 */
[----:B------:R-:W-:Y:S01]  /*3ec0*/  STS.64 [R0+0xc0], RZ ;  /* 0x0000c0ff00007388 */ /* 0x000fe20000000a00 */
[----:B------:R-:W-:Y:S02]  /*3ed0*/  SEL R70, R69, RZ, !P6 ;  /* 0x000000ff45467207 */ /* 0x000fe40007000000 */
[----:B------:R-:W-:Y:S01]  /*3ee0*/  SEL R68, R91, RZ, !P6 ;  /* 0x000000ff5b447207 */ /* 0x000fe20007000000 */
[----:B------:R-:W-:Y:S01]  /*3ef0*/  STS.64 [R3+0x8c0], RZ ;  /* 0x0008c0ff03007388 */ /* 0x000fe20000000a00 */
[----:B------:R-:W-:Y:S01]  /*3f00*/  SEL R69, R63, RZ, !P6 ;  /* 0x000000ff3f457207 */ /* 0x000fe20007000000 */
[C---:B------:R-:W-:Y:S01]  /*3f10*/  IMAD.WIDE R62, R65.reuse, 0x2000, R52 ;  /* 0x00002000413e7825 */ /* 0x040fe200078e0234 */
[----:B------:R-:W-:Y:S01]  /*3f20*/  LOP3.LUT R64, R4, 0x8, RZ, 0xfc, !PT ;  /* 0x0000000804407812 */ /* 0x000fe200078efcff */
[----:B------:R-:W-:Y:S01]  /*3f30*/  BAR.SYNC.DEFER_BLOCKING 0x0 ;  /* 0x0000000000007b1d */ /* 0x000fe20000010000 */
[----:B------:R-:W-:-:S02]  /*3f40*/  ISETP.LT.AND P4, PT, R65, R7, P0 ;  /* 0x000000074100720c */ /* 0x000fc40000781270 */
[C---:B------:R-:W-:Y:S01]  /*3f50*/  ISETP.LT.AND P1, PT, R64.reuse, R7, P0 ;  /* 0x000000074000720c */ /* 0x040fe20000721270 */
[----:B------:R-:W-:-:S04]  /*3f60*/  IMAD.WIDE R64, R64, 0x2000, R52 ;  /* 0x0000200040407825 */ /* 0x000fc800078e0234 */
[----:B------:R-:W-:-:S04]  /*3f70*/  IMAD.WIDE.U32 R62, R5, 0x4, R62 ;  /* 0x00000004053e7825 */ /* 0x000fc800078e003e */
[----:B------:R-:W-:Y:S01]  /*3f80*/  IMAD.WIDE.U32 R64, R5, 0x4, R64 ;  /* 0x0000000405407825 */ /* 0x000fe200078e0040 */
[----:B------:R-:W2:Y:S04]  /*3f90*/  LDS.128 R8, [R61] ;  /* 0x000000003d087984 */ /* 0x000ea80000000c00 */
[----:B------:R-:W3:Y:S04]  /*3fa0*/  LDS.128 R16, [R60+0x400] ;  /* 0x000400003c107984 */ /* 0x000ee80000000c00 */
[----:B------:R-:W5:Y:S04]  /*3fb0*/  LDS.128 R20, [R6+0x800] ;  /* 0x0008000006147984 */ /* 0x000f680000000c00 */
[----:B------:R-:W1:Y:S01]  /*3fc0*/  LDS.128 R36, [R2+0xc00] ;  /* 0x000c000002247984 */ /* 0x000e620000000c00 */
[----:B------:R-:W-:Y:S06]  /*3fd0*/  BAR.SYNC.DEFER_BLOCKING 0x0 ;  /* 0x0000000000007b1d */ /* 0x000fec0000010000 */
[----:B------:R4:W-:Y:S04]  /*3fe0*/  STS.64 [R0], R66 ;  /* 0x0000004200007388 */ /* 0x0009e80000000a00 */
[----:B------:R-:W-:Y:S04]  /*3ff0*/  STS.64 [R3+0x800], R72 ;  /* 0x0008004803007388 */ /* 0x000fe80000000a00 */
[----:B------:R2:W-:Y:S04]  /*4000*/  STS.64 [R0+0x40], R54 ;  /* 0x0000403600007388 */ /* 0x0005e80000000a00 */
[----:B------:R2:W-:Y:S01]  /*4010*/  STS.64 [R3+0x840], R70 ;  /* 0x0008404603007388 */ /* 0x0005e20000000a00 */
[----:B----4-:R-:W-:-:S03]  /*4020*/  LOP3.LUT R66, R4, 0xc, RZ, 0xfc, !PT ;  /* 0x0000000c04427812 */ /* 0x010fc600078efcff */
[----:B------:R-:W-:Y:S01]  /*4030*/  STS.64 [R0+0x80], R74 ;  /* 0x0000804a00007388 */ /* 0x000fe20000000a00 */
[C---:B------:R-:W-:Y:S01]  /*4040*/  ISETP.LT.AND P2, PT, R66.reuse, R7, P0 ;  /* 0x000000074200720c */ /* 0x040fe20000741270 */
[--C-:B------:R-:W-:Y:S02]  /*4050*/  IMAD.WIDE R66, R66, 0x2000, R52.reuse ;  /* 0x0000200042427825 */ /* 0x100fe400078e0234 */
[----:B------:R-:W-:Y:S02]  /*4060*/  STS.64 [R3+0x880], R82 ;  /* 0x0008805203007388 */ /* 0x000fe40000000a00 */
[C---:B--2---:R-:W-:Y:S02]  /*4070*/  IMAD.WIDE R54, R4.reuse, 0x2000, R52 ;  /* 0x0000200004367825 */ /* 0x044fe400078e0234 */
[----:B------:R2:W-:Y:S01]  /*4080*/  STS.64 [R0+0xc0], R86 ;  /* 0x0000c05600007388 */ /* 0x0005e20000000a00 */
[----:B------:R-:W-:Y:S01]  /*4090*/  LOP3.LUT R70, R4, 0x10, RZ, 0xfc, !PT ;  /* 0x0000001004467812 */ /* 0x000fe200078efcff */
[----:B------:R-:W-:-:S02]  /*40a0*/  IMAD.WIDE.U32 R66, R5, 0x4, R66 ;  /* 0x0000000405427825 */ /* 0x000fc400078e0042 */
[----:B------:R4:W-:Y:S02]  /*40b0*/  STS.64 [R3+0x8c0], R68 ;  /* 0x0008c04403007388 */ /* 0x0009e40000000a00 */
[----:B------:R-:W-:Y:S01]  /*40c0*/  IMAD.WIDE.U32 R54, R5, 0x4, R54 ;  /* 0x0000000405367825 */ /* 0x000fe200078e0036 */
[----:B------:R-:W-:Y:S01]  /*40d0*/  BAR.SYNC.DEFER_BLOCKING 0x0 ;  /* 0x0000000000007b1d */ /* 0x000fe20000010000 */
[C---:B--2---:R-:W-:Y:S02]  /*40e0*/  LOP3.LUT R0, R4.reuse, 0x20, RZ, 0xfc, !PT ;  /* 0x0000002004007812 */ /* 0x044fe400078efcff */
[C---:B----4-:R-:W-:Y:S02]  /*40f0*/  LOP3.LUT R69, R4.reuse, 0x14, RZ, 0xfc, !PT ;  /* 0x0000001404457812 */ /* 0x050fe400078efcff */
[C---:B------:R-:W-:Y:S02]  /*4100*/  LOP3.LUT R68, R4.reuse, 0x18, RZ, 0xfc, !PT ;  /* 0x0000001804447812 */ /* 0x040fe400078efcff */
[----:B------:R-:W-:-:S02]  /*4110*/  LOP3.LUT R3, R4, 0x1c, RZ, 0xfc, !PT ;  /* 0x0000001c04037812 */ /* 0x000fc400078efcff */
[-C--:B------:R-:W-:Y:S01]  /*4120*/  ISETP.LT.AND P3, PT, R68, R7.reuse, P0 ;  /* 0x000000074400720c */ /* 0x080fe20000761270 */
[----:B------:R2:W-:Y:S01]  /*4130*/  @P5 STG.E.128 desc[UR6][R54.64], R12 ;  /* 0x0000000c36005986 */ /* 0x0005e2000c101d06 */
[----:B------:R-:W-:-:S03]  /*4140*/  ISETP.LT.AND P5, PT, R0, R7, P0 ;  /* 0x000000070000720c */ /* 0x000fc600007a1270 */
[----:B------:R-:W-:Y:S01]  /*4150*/  @P4 STG.E.128 desc[UR6][R62.64], R24 ;  /* 0x000000183e004986 */ /* 0x000fe2000c101d06 */
[----:B------:R-:W-:-:S03]  /*4160*/  ISETP.LT.AND P4, PT, R3, R7, P0 ;  /* 0x000000070300720c */ /* 0x000fc60000781270 */
[----:B------:R-:W-:Y:S01]  /*4170*/  @P1 STG.E.128 desc[UR6][R64.64], R28 ;  /* 0x0000001c40001986 */ /* 0x000fe2000c101d06 */
[----:B------:R-:W-:-:S03]  /*4180*/  ISETP.LT.AND P1, PT, R70, R7, P0 ;  /* 0x000000074600720c */ /* 0x000fc60000721270 */
[----:B------:R-:W-:Y:S01]  /*4190*/  @P2 STG.E.128 desc[UR6][R66.64], R32 ;  /* 0x0000002042002986 */ /* 0x000fe2000c101d06 */
[----:B------:R-:W-:-:S03]  /*41a0*/  ISETP.LT.AND P2, PT, R69, R7, P0 ;  /* 0x000000074500720c */ /* 0x000fc60000741270 */
[----:B------:R4:W-:Y:S01]  /*41b0*/  LDS.128 R24, [R60+0x400] ;  /* 0x000400003c187984 */ /* 0x0009e20000000c00 */
[----:B--2---:R-:W-:-:S03]  /*41c0*/  IMAD.WIDE R12, R70, 0x2000, R52 ;  /* 0x00002000460c7825 */ /* 0x004fc600078e0234 */
[----:B------:R2:W-:Y:S01]  /*41d0*/  LDS.128 R28, [R6+0x800] ;  /* 0x00080000061c7984 */ /* 0x0005e20000000c00 */
[----:B------:R-:W-:Y:S01]  /*41e0*/  IMAD.WIDE R14, R69, 0x2000, R52 ;  /* 0x00002000450e7825 */ /* 0x000fe200078e0234 */
[----:B----4-:R-:W-:-:S03]  /*41f0*/  LOP3.LUT R60, R4, 0x30, RZ, 0xfc, !PT ;  /* 0x00000030043c7812 */ /* 0x010fc600078efcff */
[----:B------:R-:W-:Y:S01]  /*4200*/  IMAD.WIDE R54, R68, 0x2000, R52 ;  /* 0x0000200044367825 */ /* 0x000fe200078e0234 */
[----:B--2---:R-:W-:-:S03]  /*4210*/  LOP3.LUT R6, R4, 0x28, RZ, 0xfc, !PT ;  /* 0x0000002804067812 */ /* 0x004fc600078efcff */
[----:B------:R-:W-:-:S04]  /*4220*/  IMAD.WIDE.U32 R32, R5, 0x4, R12 ;  /* 0x0000000405207825 */ /* 0x000fc800078e000c */
[----:B------:R-:W-:Y:S01]  /*4230*/  IMAD.WIDE.U32 R34, R5, 0x4, R14 ;  /* 0x0000000405227825 */ /* 0x000fe200078e000e */
[----:B-1----:R-:W-:Y:S01]  /*4240*/  @P1 STG.E.128 desc[UR6][R32.64], R40 ;  /* 0x0000002820001986 */ /* 0x002fe2000c101d06 */
[-C--:B------:R-:W-:Y:S02]  /*4250*/  ISETP.LT.AND P1, PT, R85, R7.reuse, P0 ;  /* 0x000000075500720c */ /* 0x080fe40000721270 */
[--C-:B------:R-:W-:Y:S01]  /*4260*/  IMAD.WIDE R62, R3, 0x2000, R52.reuse ;  /* 0x00002000033e7825 */ /* 0x100fe200078e0234 */
[----:B------:R1:W2:Y:S01]  /*4270*/  LDS.128 R12, [R61] ;  /* 0x000000003d0c7984 */ /* 0x0002a20000000c00 */
[----:B------:R-:W-:Y:S02]  /*4280*/  LOP3.LUT R3, R4, 0x34, RZ, 0xfc, !PT ;  /* 0x0000003404037812 */ /* 0x000fe400078efcff */
[----:B------:R-:W-:Y:S01]  /*4290*/  IMAD.WIDE R64, R0, 0x2000, R52 ;  /* 0x0000200000407825 */ /* 0x000fe200078e0234 */
[C---:B------:R-:W-:Y:S01]  /*42a0*/  LOP3.LUT R0, R4.reuse, 0x38, RZ, 0xfc, !PT ;  /* 0x0000003804007812 */ /* 0x040fe200078efcff */
[----:B------:R4:W-:Y:S01]  /*42b0*/  @P2 STG.E.128 desc[UR6][R34.64], R44 ;  /* 0x0000002c22002986 */ /* 0x0009e2000c101d06 */
[----:B------:R-:W-:Y:S01]  /*42c0*/  ISETP.LT.AND P2, PT, R3, R7, P0 ;  /* 0x000000070300720c */ /* 0x000fe20000741270 */
[----:B------:R-:W-:Y:S01]  /*42d0*/  IMAD.WIDE.U32 R54, R5, 0x4, R54 ;  /* 0x0000000405367825 */ /* 0x000fe200078e0036 */
[----:B-1----:R-:W-:-:S02]  /*42e0*/  LOP3.LUT R61, R4, 0x24, RZ, 0xfc, !PT ;  /* 0x00000024043d7812 */ /* 0x002fc400078efcff */
[----:B------:R-:W-:Y:S01]  /*42f0*/  LOP3.LUT R4, R4, 0x2c, RZ, 0xfc, !PT ;  /* 0x0000002c04047812 */ /* 0x000fe200078efcff */
[----:B------:R-:W-:Y:S01]  /*4300*/  IMAD.WIDE.U32 R62, R5, 0x4, R62 ;  /* 0x00000004053e7825 */ /* 0x000fe200078e003e */
[----:B------:R-:W-:Y:S01]  /*4310*/  @P3 STG.E.128 desc[UR6][R54.64], R48 ;  /* 0x0000003036003986 */ /* 0x000fe2000c101d06 */
[-C--:B------:R-:W-:Y:S02]  /*4320*/  ISETP.LT.AND P6, PT, R61, R7.reuse, P0 ;  /* 0x000000073d00720c */ /* 0x080fe400007c1270 */
[----:B------:R-:W-:Y:S01]  /*4330*/  IMAD.WIDE.U32 R64, R5, 0x4, R64 ;  /* 0x0000000405407825 */ /* 0x000fe200078e0040 */
[----:B------:R-:W-:Y:S01]  /*4340*/  @P4 STG.E.128 desc[UR6][R62.64], R56 ;  /* 0x000000383e004986 */ /* 0x000fe2000c101d06 */
[-C--:B------:R-:W-:Y:S02]  /*4350*/  ISETP.LT.AND P4, PT, R4, R7.reuse, P0 ;  /* 0x000000070400720c */ /* 0x080fe40000781270 */
[-C--:B------:R-:W-:Y:S01]  /*4360*/  ISETP.LT.AND P3, PT, R60, R7.reuse, P0 ;  /* 0x000000073c00720c */ /* 0x080fe20000761270 */
[----:B------:R1:W-:Y:S01]  /*4370*/  @P5 STG.E.128 desc[UR6][R64.64], R8 ;  /* 0x0000000840005986 */ /* 0x0003e2000c101d06 */
[-C--:B------:R-:W-:Y:S01]  /*4380*/  ISETP.LT.AND P5, PT, R6, R7.reuse, P0 ;  /* 0x000000070600720c */ /* 0x080fe200007a1270 */
[----:B------:R-:W-:Y:S01]  /*4390*/  IMAD.WIDE R32, R60, 0x2000, R52 ;  /* 0x000020003c207825 */ /* 0x000fe200078e0234 */
[----:B------:R-:W-:-:S03]  /*43a0*/  ISETP.LT.AND P0, PT, R0, R7, P0 ;  /* 0x000000070000720c */ /* 0x000fc60000701270 */
[----:B------:R-:W-:-:S04]  /*43b0*/  IMAD.WIDE R6, R6, 0x2000, R52 ;  /* 0x0000200006067825 */ /* 0x000fc800078e0234 */
[----:B----4-:R-:W-:-:S04]  /*43c0*/  IMAD.WIDE R34, R3, 0x2000, R52 ;  /* 0x0000200003227825 */ /* 0x010fc800078e0234 */
[----:B------:R-:W-:-:S04]  /*43d0*/  IMAD.WIDE R40, R0, 0x2000, R52 ;  /* 0x0000200000287825 */ /* 0x000fc800078e0234 */
[----:B-1----:R-:W-:-:S04]  /*43e0*/  IMAD.WIDE R8, R61, 0x2000, R52 ;  /* 0x000020003d087825 */ /* 0x002fc800078e0234 */
[----:B------:R-:W-:-:S04]  /*43f0*/  IMAD.WIDE R10, R4, 0x2000, R52 ;  /* 0x00002000040a7825 */ /* 0x000fc800078e0234 */
[----:B------:R-:W-:-:S04]  /*4400*/  IMAD.WIDE.U32 R8, R5, 0x4, R8 ;  /* 0x0000000405087825 */ /* 0x000fc800078e0008 */
[C---:B------:R-:W-:Y:S01]  /*4410*/  IMAD.WIDE.U32 R6, R5.reuse, 0x4, R6 ;  /* 0x0000000405067825 */ /* 0x040fe200078e0006 */
[----:B---3--:R1:W-:Y:S03]  /*4420*/  @P6 STG.E.128 desc[UR6][R8.64], R16 ;  /* 0x0000001008006986 */ /* 0x0083e6000c101d06 */
[C---:B------:R-:W-:Y:S01]  /*4430*/  IMAD.WIDE.U32 R10, R5.reuse, 0x4, R10 ;  /* 0x00000004050a7825 */ /* 0x040fe200078e000a */
[----:B-----5:R1:W-:Y:S03]  /*4440*/  @P5 STG.E.128 desc[UR6][R6.64], R20 ;  /* 0x0000001406005986 */ /* 0x0203e6000c101d06 */
[C---:B------:R-:W-:Y:S01]  /*4450*/  IMAD.WIDE.U32 R32, R5.reuse, 0x4, R32 ;  /* 0x0000000405207825 */ /* 0x040fe200078e0020 */
[----:B------:R1:W-:Y:S03]  /*4460*/  @P4 STG.E.128 desc[UR6][R10.64], R36 ;  /* 0x000000240a004986 */ /* 0x0003e6000c101d06 */
[C---:B------:R-:W-:Y:S01]  /*4470*/  IMAD.WIDE.U32 R34, R5.reuse, 0x4, R34 ;  /* 0x0000000405227825 */ /* 0x040fe200078e0022 */
[----:B--2---:R1:W-:Y:S03]  /*4480*/  @P3 STG.E.128 desc[UR6][R32.64], R12 ;  /* 0x0000000c20003986 */ /* 0x0043e6000c101d06 */
[----:B------:R-:W-:Y:S01]  /*4490*/  IMAD.WIDE.U32 R40, R5, 0x4, R40 ;  /* 0x0000000405287825 */ /* 0x000fe200078e0028 */
[----:B------:R1:W-:Y:S04]  /*44a0*/  @P2 STG.E.128 desc[UR6][R34.64], R24 ;  /* 0x0000001822002986 */ /* 0x0003e8000c101d06 */
[----:B------:R1:W-:Y:S01]  /*44b0*/  @P0 STG.E.128 desc[UR6][R40.64], R28 ;  /* 0x0000001c28000986 */ /* 0x0003e2000c101d06 */
[----:B------:R-:W-:Y:S05]  /*44c0*/  @!P1 EXIT ;  /* 0x000000000000994d */ /* 0x000fea0003800000 */
[----:B-1----:R-:W1:Y:S01]  /*44d0*/  LDS.128 R8, [R2+0xc00] ;  /* 0x000c000002087984 */ /* 0x002e620000000c00 */
[----:B------:R-:W-:-:S04]  /*44e0*/  IMAD.WIDE R52, R85, 0x2000, R52 ;  /* 0x0000200055347825 */ /* 0x000fc800078e0234 */
[----:B------:R-:W-:-:S05]  /*44f0*/  IMAD.WIDE.U32 R52, R5, 0x4, R52 ;  /* 0x0000000405347825 */ /* 0x000fca00078e0034 */
[----:B-1----:R-:W-:Y:S01]  /*4500*/  STG.E.128 desc[UR6][R52.64], R8 ;  /* 0x0000000834007986 */ /* 0x002fe2000c101d06 */
[----:B------:R-:W-:Y:S05]  /*4510*/  EXIT ;  /* 0x000000000000794d */ /* 0x000fea0003800000 */
.L_x_0:
[----:B------:R-:W-:-:S00]  /*4520*/  BRA `(.L_x_0) ;  /* 0xfffffffc00fc7947 */ /* 0x000fc0000383ffff */
[----:B------:R-:W-:-:S00]  /*4530*/  NOP ;  /* 0x0000000000007918 */ /* 0x000fc00000000000 */
        /* <DEDUP_REMOVED lines=12> */
.L_x_1:


//--------------------- .nv.shared.chunk_scaled_dot_kkt_fwd_kernel --------------------------
	.section	.nv.shared.chunk_scaled_dot_kkt_fwd_kernel,"aw",@nobits
	.sectionflags	@""
	.align	16
	.zero		1024


//--------------------- .nv.shared.reserved.0     --------------------------
	.section	.nv.shared.reserved.0,"aw",@nobits
	.weak		__nv_reservedSMEM_offset_0_alias
	.size		__nv_reservedSMEM_offset_0_alias, 0, 0
	.other		__nv_reservedSMEM_offset_0_alias,@"STO_CUDA_RESERVED_SHARED STV_DEFAULT"
__nv_reservedSMEM_offset_0_alias:
	.zero		0


//--------------------- .nv.constant0.chunk_scaled_dot_kkt_fwd_kernel --------------------------
	.section	.nv.constant0.chunk_scaled_dot_kkt_fwd_kernel,"a",@progbits
	.sectionflags	@""
	.align	4
.nv.constant0.chunk_scaled_dot_kkt_fwd_kernel:
	.zero		576


//--------------------- SYMBOLS --------------------------

	.type		.nv.reservedSmem.offset0,@object
	.size		.nv.reservedSmem.offset0,0x4
